//
// Generated by NVIDIA NVVM Compiler
//
// Compiler Build ID: CL-36424714
// Cuda compilation tools, release 13.0, V13.0.88
// Based on NVVM 20.0.0
//

.version 9.0
.target sm_100
.address_size 64

	// .globl	_Z25_balance_deep_and_shallowiddiiPdS_S_S_S_S_S_S_

.visible .entry _Z25_balance_deep_and_shallowiddiiPdS_S_S_S_S_S_S_(
	.param .u32 _Z25_balance_deep_and_shallowiddiiPdS_S_S_S_S_S_S__param_0,
	.param .f64 _Z25_balance_deep_and_shallowiddiiPdS_S_S_S_S_S_S__param_1,
	.param .f64 _Z25_balance_deep_and_shallowiddiiPdS_S_S_S_S_S_S__param_2,
	.param .u32 _Z25_balance_deep_and_shallowiddiiPdS_S_S_S_S_S_S__param_3,
	.param .u32 _Z25_balance_deep_and_shallowiddiiPdS_S_S_S_S_S_S__param_4,
	.param .u64 .ptr .align 1 _Z25_balance_deep_and_shallowiddiiPdS_S_S_S_S_S_S__param_5,
	.param .u64 .ptr .align 1 _Z25_balance_deep_and_shallowiddiiPdS_S_S_S_S_S_S__param_6,
	.param .u64 .ptr .align 1 _Z25_balance_deep_and_shallowiddiiPdS_S_S_S_S_S_S__param_7,
	.param .u64 .ptr .align 1 _Z25_balance_deep_and_shallowiddiiPdS_S_S_S_S_S_S__param_8,
	.param .u64 .ptr .align 1 _Z25_balance_deep_and_shallowiddiiPdS_S_S_S_S_S_S__param_9,
	.param .u64 .ptr .align 1 _Z25_balance_deep_and_shallowiddiiPdS_S_S_S_S_S_S__param_10,
	.param .u64 .ptr .align 1 _Z25_balance_deep_and_shallowiddiiPdS_S_S_S_S_S_S__param_11,
	.param .u64 .ptr .align 1 _Z25_balance_deep_and_shallowiddiiPdS_S_S_S_S_S_S__param_12
)
{
	.reg .pred 	%p<16>;
	.reg .b32 	%r<18>;
	.reg .b64 	%rd<42>;
	.reg .b64 	%fd<148>;

	ld.param.u32 	%r5, [_Z25_balance_deep_and_shallowiddiiPdS_S_S_S_S_S_S__param_0];
	ld.param.u64 	%rd15, [_Z25_balance_deep_and_shallowiddiiPdS_S_S_S_S_S_S__param_12];
	cvta.to.global.u64 	%rd1, %rd15;
	mov.u32 	%r6, %tid.x;
	mov.u32 	%r7, %tid.y;
	mov.u32 	%r8, %ntid.x;
	mov.u32 	%r9, %ctaid.x;
	mov.u32 	%r10, %ctaid.y;
	mov.u32 	%r11, %nctaid.x;
	mad.lo.s32 	%r12, %r10, %r11, %r9;
	mov.u32 	%r13, %ntid.y;
	mad.lo.s32 	%r14, %r12, %r13, %r7;
	mad.lo.s32 	%r1, %r14, %r8, %r6;
	setp.ge.s32 	%p1, %r1, %r5;
	@%p1 bra 	$L__BB0_26;
	ld.param.u64 	%rd37, [_Z25_balance_deep_and_shallowiddiiPdS_S_S_S_S_S_S__param_8];
	ld.param.u64 	%rd35, [_Z25_balance_deep_and_shallowiddiiPdS_S_S_S_S_S_S__param_6];
	ld.param.u64 	%rd34, [_Z25_balance_deep_and_shallowiddiiPdS_S_S_S_S_S_S__param_5];
	ld.param.u32 	%r15, [_Z25_balance_deep_and_shallowiddiiPdS_S_S_S_S_S_S__param_3];
	cvta.to.global.u64 	%rd16, %rd35;
	cvta.to.global.u64 	%rd17, %rd34;
	mul.lo.s32 	%r2, %r1, 3;
	mul.wide.s32 	%rd18, %r1, 8;
	add.s64 	%rd19, %rd17, %rd18;
	ld.global.f64 	%fd50, [%rd19];
	add.s64 	%rd20, %rd16, %rd18;
	ld.global.f64 	%fd1, [%rd20];
	sub.f64 	%fd2, %fd50, %fd1;
	setp.eq.s32 	%p2, %r15, 0;
	cvta.to.global.u64 	%rd21, %rd37;
	mul.wide.s32 	%rd22, %r2, 8;
	add.s64 	%rd2, %rd21, %rd22;
	@%p2 bra 	$L__BB0_3;
	ld.global.f64 	%fd136, [%rd2];
	ld.global.f64 	%fd135, [%rd2+8];
	ld.global.f64 	%fd134, [%rd2+16];
	mov.f64 	%fd137, 0d0000000000000000;
	bra.uni 	$L__BB0_4;
$L__BB0_3:
	ld.global.f64 	%fd136, [%rd2];
	sub.f64 	%fd52, %fd136, %fd1;
	abs.f64 	%fd53, %fd52;
	max.f64 	%fd54, %fd53, 0d0000000000000000;
	ld.global.f64 	%fd135, [%rd2+8];
	sub.f64 	%fd55, %fd135, %fd1;
	abs.f64 	%fd56, %fd55;
	max.f64 	%fd57, %fd54, %fd56;
	ld.global.f64 	%fd134, [%rd2+16];
	sub.f64 	%fd58, %fd134, %fd1;
	abs.f64 	%fd59, %fd58;
	max.f64 	%fd137, %fd57, %fd59;
$L__BB0_4:
	ld.param.u64 	%rd36, [_Z25_balance_deep_and_shallowiddiiPdS_S_S_S_S_S_S__param_7];
	ld.param.u32 	%r16, [_Z25_balance_deep_and_shallowiddiiPdS_S_S_S_S_S_S__param_3];
	setp.ne.s32 	%p3, %r16, 0;
	cvta.to.global.u64 	%rd23, %rd36;
	add.s64 	%rd3, %rd23, %rd22;
	ld.global.f64 	%fd60, [%rd3];
	sub.f64 	%fd14, %fd60, %fd136;
	ld.global.f64 	%fd61, [%rd3+8];
	sub.f64 	%fd15, %fd61, %fd135;
	ld.global.f64 	%fd62, [%rd3+16];
	sub.f64 	%fd16, %fd62, %fd134;
	min.f64 	%fd63, %fd15, %fd16;
	min.f64 	%fd17, %fd14, %fd63;
	@%p3 bra 	$L__BB0_7;
	setp.leu.f64 	%p10, %fd137, 0d0000000000000000;
	@%p10 bra 	$L__BB0_26;
	ld.param.f64 	%fd133, [_Z25_balance_deep_and_shallowiddiiPdS_S_S_S_S_S_S__param_2];
	mul.f64 	%fd69, %fd133, %fd17;
	div.rn.f64 	%fd70, %fd69, %fd137;
	min.f64 	%fd71, %fd70, 0d3FF0000000000000;
	max.f64 	%fd141, %fd71, 0d0000000000000000;
	bra.uni 	$L__BB0_16;
$L__BB0_7:
	ld.param.f64 	%fd131, [_Z25_balance_deep_and_shallowiddiiPdS_S_S_S_S_S_S__param_1];
	setp.geu.f64 	%p4, %fd17, %fd131;
	@%p4 bra 	$L__BB0_26;
	ld.param.f64 	%fd132, [_Z25_balance_deep_and_shallowiddiiPdS_S_S_S_S_S_S__param_1];
	sub.f64 	%fd19, %fd2, %fd132;
	sub.f64 	%fd20, %fd2, %fd14;
	setp.le.f64 	%p5, %fd20, 0d0000000000000000;
	mov.f64 	%fd139, 0d3FF0000000000000;
	@%p5 bra 	$L__BB0_10;
	div.rn.f64 	%fd65, %fd19, %fd20;
	min.f64 	%fd139, %fd65, 0d3FF0000000000000;
$L__BB0_10:
	sub.f64 	%fd23, %fd2, %fd15;
	setp.le.f64 	%p6, %fd23, 0d0000000000000000;
	@%p6 bra 	$L__BB0_12;
	div.rn.f64 	%fd66, %fd19, %fd23;
	min.f64 	%fd139, %fd139, %fd66;
$L__BB0_12:
	sub.f64 	%fd26, %fd2, %fd16;
	setp.le.f64 	%p7, %fd26, 0d0000000000000000;
	@%p7 bra 	$L__BB0_14;
	div.rn.f64 	%fd67, %fd19, %fd26;
	min.f64 	%fd139, %fd139, %fd67;
$L__BB0_14:
	setp.gt.f64 	%p8, %fd139, 0d3FF0000000000000;
	selp.f64 	%fd141, 0d3FF0000000000000, %fd139, %p8;
	setp.geu.f64 	%p9, %fd141, 0d0000000000000000;
	@%p9 bra 	$L__BB0_16;
	mov.f64 	%fd141, 0d0000000000000000;
$L__BB0_16:
	setp.geu.f64 	%p11, %fd141, 0d3FF0000000000000;
	@%p11 bra 	$L__BB0_26;
	ld.param.u64 	%rd39, [_Z25_balance_deep_and_shallowiddiiPdS_S_S_S_S_S_S__param_10];
	ld.param.u64 	%rd38, [_Z25_balance_deep_and_shallowiddiiPdS_S_S_S_S_S_S__param_9];
	ld.param.u32 	%r17, [_Z25_balance_deep_and_shallowiddiiPdS_S_S_S_S_S_S__param_4];
	mov.f64 	%fd72, 0d3FF0000000000000;
	sub.f64 	%fd31, %fd72, %fd141;
	mul.f64 	%fd32, %fd2, %fd31;
	setp.ne.s32 	%p12, %r17, 1;
	cvta.to.global.u64 	%rd25, %rd38;
	mul.wide.s32 	%rd26, %r1, 8;
	add.s64 	%rd4, %rd25, %rd26;
	cvta.to.global.u64 	%rd27, %rd39;
	add.s64 	%rd5, %rd27, %rd26;
	@%p12 bra 	$L__BB0_25;
	setp.leu.f64 	%p13, %fd2, 0d3EB0C6F7A0B5ED8D;
	add.f64 	%fd106, %fd32, %fd136;
	fma.rn.f64 	%fd33, %fd141, %fd14, %fd106;
	st.global.f64 	[%rd3], %fd33;
	mov.f64 	%fd142, 0d0000000000000000;
	mov.f64 	%fd143, %fd142;
	@%p13 bra 	$L__BB0_20;
	ld.global.f64 	%fd107, [%rd4];
	div.rn.f64 	%fd142, %fd107, %fd2;
	ld.global.f64 	%fd108, [%rd5];
	div.rn.f64 	%fd143, %fd108, %fd2;
$L__BB0_20:
	ld.param.u64 	%rd41, [_Z25_balance_deep_and_shallowiddiiPdS_S_S_S_S_S_S__param_11];
	ld.global.f64 	%fd110, [%rd2];
	sub.f64 	%fd111, %fd33, %fd110;
	mul.f64 	%fd112, %fd142, %fd111;
	cvta.to.global.u64 	%rd32, %rd41;
	mul.wide.s32 	%rd33, %r2, 8;
	add.s64 	%rd6, %rd32, %rd33;
	st.global.f64 	[%rd6], %fd112;
	mul.f64 	%fd113, %fd143, %fd111;
	add.s64 	%rd7, %rd1, %rd33;
	st.global.f64 	[%rd7], %fd113;
	ld.global.f64 	%fd114, [%rd2+8];
	add.f64 	%fd115, %fd32, %fd114;
	fma.rn.f64 	%fd38, %fd141, %fd15, %fd115;
	st.global.f64 	[%rd3+8], %fd38;
	mov.f64 	%fd144, 0d0000000000000000;
	mov.f64 	%fd145, %fd144;
	@%p13 bra 	$L__BB0_22;
	ld.global.f64 	%fd116, [%rd4];
	div.rn.f64 	%fd144, %fd116, %fd2;
	ld.global.f64 	%fd117, [%rd5];
	div.rn.f64 	%fd145, %fd117, %fd2;
$L__BB0_22:
	ld.global.f64 	%fd119, [%rd2+8];
	sub.f64 	%fd120, %fd38, %fd119;
	mul.f64 	%fd121, %fd144, %fd120;
	st.global.f64 	[%rd6+8], %fd121;
	mul.f64 	%fd122, %fd145, %fd120;
	st.global.f64 	[%rd7+8], %fd122;
	ld.global.f64 	%fd123, [%rd2+16];
	add.f64 	%fd124, %fd32, %fd123;
	fma.rn.f64 	%fd43, %fd141, %fd16, %fd124;
	st.global.f64 	[%rd3+16], %fd43;
	mov.f64 	%fd146, 0d0000000000000000;
	mov.f64 	%fd147, %fd146;
	@%p13 bra 	$L__BB0_24;
	ld.global.f64 	%fd125, [%rd4];
	div.rn.f64 	%fd146, %fd125, %fd2;
	ld.global.f64 	%fd126, [%rd5];
	div.rn.f64 	%fd147, %fd126, %fd2;
$L__BB0_24:
	ld.global.f64 	%fd127, [%rd2+16];
	sub.f64 	%fd128, %fd43, %fd127;
	mul.f64 	%fd129, %fd146, %fd128;
	st.global.f64 	[%rd6+16], %fd129;
	mul.f64 	%fd130, %fd147, %fd128;
	st.global.f64 	[%rd7+16], %fd130;
	bra.uni 	$L__BB0_26;
$L__BB0_25:
	ld.param.u64 	%rd40, [_Z25_balance_deep_and_shallowiddiiPdS_S_S_S_S_S_S__param_11];
	add.f64 	%fd73, %fd32, %fd136;
	fma.rn.f64 	%fd74, %fd141, %fd14, %fd73;
	st.global.f64 	[%rd3], %fd74;
	ld.global.f64 	%fd75, [%rd4];
	cvta.to.global.u64 	%rd28, %rd40;
	add.s64 	%rd30, %rd28, %rd22;
	ld.global.f64 	%fd76, [%rd30];
	mul.f64 	%fd77, %fd141, %fd76;
	fma.rn.f64 	%fd78, %fd31, %fd75, %fd77;
	st.global.f64 	[%rd30], %fd78;
	ld.global.f64 	%fd79, [%rd5];
	add.s64 	%rd31, %rd1, %rd22;
	ld.global.f64 	%fd80, [%rd31];
	mul.f64 	%fd81, %fd141, %fd80;
	fma.rn.f64 	%fd82, %fd31, %fd79, %fd81;
	st.global.f64 	[%rd31], %fd82;
	ld.global.f64 	%fd83, [%rd2+8];
	add.f64 	%fd84, %fd32, %fd83;
	fma.rn.f64 	%fd85, %fd141, %fd15, %fd84;
	st.global.f64 	[%rd3+8], %fd85;
	ld.global.f64 	%fd86, [%rd4];
	ld.global.f64 	%fd87, [%rd30+8];
	mul.f64 	%fd88, %fd141, %fd87;
	fma.rn.f64 	%fd89, %fd31, %fd86, %fd88;
	st.global.f64 	[%rd30+8], %fd89;
	ld.global.f64 	%fd90, [%rd5];
	ld.global.f64 	%fd91, [%rd31+8];
	mul.f64 	%fd92, %fd141, %fd91;
	fma.rn.f64 	%fd93, %fd31, %fd90, %fd92;
	st.global.f64 	[%rd31+8], %fd93;
	ld.global.f64 	%fd94, [%rd2+16];
	add.f64 	%fd95, %fd32, %fd94;
	fma.rn.f64 	%fd96, %fd141, %fd16, %fd95;
	st.global.f64 	[%rd3+16], %fd96;
	ld.global.f64 	%fd97, [%rd4];
	ld.global.f64 	%fd98, [%rd30+16];
	mul.f64 	%fd99, %fd141, %fd98;
	fma.rn.f64 	%fd100, %fd31, %fd97, %fd99;
	st.global.f64 	[%rd30+16], %fd100;
	ld.global.f64 	%fd101, [%rd5];
	ld.global.f64 	%fd102, [%rd31+16];
	mul.f64 	%fd103, %fd141, %fd102;
	fma.rn.f64 	%fd104, %fd31, %fd101, %fd103;
	st.global.f64 	[%rd31+16], %fd104;
$L__BB0_26:
	ret;

}


// ===== COMPILED SASS (sm_100) =====

	.target	sm_100

	.elftype	@"ET_EXEC"


//--------------------- .note.nv.tkinfo           --------------------------
	.section	.note.nv.tkinfo,"",@"SHT_NOTE"
	.sectionflags	@"SHF_NOTE_NV_TKINFO"
	.tkinfo
        /*0018*/ 	.word	0x00000002
        /*0030*/ 	.string	""
        /*0030*/ 	.string	"ptxas"
        /*0030*/ 	.string	"Cuda compilation tools, release 13.0, V13.0.88"
        /*0030*/ 	.string	"Build cuda_13.0.r13.0/compiler.36424714_0"
        /*0030*/ 	.string	"-arch sm_100 -m 64 "



//--------------------- .note.nv.cuinfo           --------------------------
	.section	.note.nv.cuinfo,"",@"SHT_NOTE"
	.sectionflags	@"SHF_NOTE_NV_CUINFO"
        /*0018*/ 	.short	0x0002
        /*001a*/ 	.short	0x0064
        /*001c*/ 	.short	0x0082
	.zero		2


//--------------------- .nv.info                  --------------------------
	.section	.nv.info,"",@"SHT_CUDA_INFO"
	.align	4


	//----- nvinfo : EIATTR_REGCOUNT
	.align		4
        /*0000*/ 	.byte	0x04, 0x2f
        /*0002*/ 	.short	(.L_1 - .L_0)
	.align		4
.L_0:
        /*0004*/ 	.word	index@(_Z25_balance_deep_and_shallowiddiiPdS_S_S_S_S_S_S_)
        /*0008*/ 	.word	0x00000030


	//----- nvinfo : EIATTR_FRAME_SIZE
	.align		4
.L_1:
        /*000c*/ 	.byte	0x04, 0x11
        /*000e*/ 	.short	(.L_3 - .L_2)
	.align		4
.L_2:
        /*0010*/ 	.word	index@($__internal_0_$__cuda_sm20_div_rn_f64_full)
        /*0014*/ 	.word	0x00000000


	//----- nvinfo : EIATTR_FRAME_SIZE
	.align		4
.L_3:
        /*0018*/ 	.byte	0x04, 0x11
        /*001a*/ 	.short	(.L_5 - .L_4)
	.align		4
.L_4:
        /*001c*/ 	.word	index@(_Z25_balance_deep_and_shallowiddiiPdS_S_S_S_S_S_S_)
        /*0020*/ 	.word	0x00000000


	//----- nvinfo : EIATTR_MIN_STACK_SIZE
	.align		4
.L_5:
        /*0024*/ 	.byte	0x04, 0x12
        /*0026*/ 	.short	(.L_7 - .L_6)
	.align		4
.L_6:
        /*0028*/ 	.word	index@(_Z25_balance_deep_and_shallowiddiiPdS_S_S_S_S_S_S_)
        /*002c*/ 	.word	0x00000000
.L_7:


//--------------------- .nv.compat                --------------------------
	.section	.nv.compat,"",@"SHT_CUDA_COMPAT_INFO"
	.align	4
        /*0000*/ 	.byte	0x02, 0x09, 0x00, 0x00, 0x02, 0x02, 0x01, 0x00, 0x02, 0x05, 0x05, 0x00, 0x03, 0x07, 0x01, 0x01
        /*0010*/ 	.byte	0x02, 0x03, 0x00, 0x00, 0x02, 0x06, 0x01, 0x00, 0x04, 0x0b, 0x08, 0x00, 0x01, 0x00, 0x00, 0x00
        /*0020*/ 	.byte	0x00, 0x00, 0x00, 0x00


//--------------------- .nv.info._Z25_balance_deep_and_shallowiddiiPdS_S_S_S_S_S_S_ --------------------------
	.section	.nv.info._Z25_balance_deep_and_shallowiddiiPdS_S_S_S_S_S_S_,"",@"SHT_CUDA_INFO"
	.sectionflags	@""
	.align	4


	//----- nvinfo : EIATTR_CUDA_API_VERSION
	.align		4
        /*0000*/ 	.byte	0x04, 0x37
        /*0002*/ 	.short	(.L_9 - .L_8)
.L_8:
        /*0004*/ 	.word	0x00000082


	//----- nvinfo : EIATTR_KPARAM_INFO
	.align		4
.L_9:
        /*0008*/ 	.byte	0x04, 0x17
        /*000a*/ 	.short	(.L_11 - .L_10)
.L_10:
        /*000c*/ 	.word	0x00000000
        /*0010*/ 	.short	0x000c
        /*0012*/ 	.short	0x0058
        /*0014*/ 	.byte	0x00, 0xf5, 0x21, 0x00


	//----- nvinfo : EIATTR_KPARAM_INFO
	.align		4
.L_11:
        /*0018*/ 	.byte	0x04, 0x17
        /*001a*/ 	.short	(.L_13 - .L_12)
.L_12:
        /*001c*/ 	.word	0x00000000
        /*0020*/ 	.short	0x000b
        /*0022*/ 	.short	0x0050
        /*0024*/ 	.byte	0x00, 0xf5, 0x21, 0x00


	//----- nvinfo : EIATTR_KPARAM_INFO
	.align		4
.L_13:
        /*0028*/ 	.byte	0x04, 0x17
        /*002a*/ 	.short	(.L_15 - .L_14)
.L_14:
        /*002c*/ 	.word	0x00000000
        /*0030*/ 	.short	0x000a
        /*0032*/ 	.short	0x0048
        /*0034*/ 	.byte	0x00, 0xf5, 0x21, 0x00


	//----- nvinfo : EIATTR_KPARAM_INFO
	.align		4
.L_15:
        /*0038*/ 	.byte	0x04, 0x17
        /*003a*/ 	.short	(.L_17 - .L_16)
.L_16:
        /*003c*/ 	.word	0x00000000
        /*0040*/ 	.short	0x0009
        /*0042*/ 	.short	0x0040
        /*0044*/ 	.byte	0x00, 0xf5, 0x21, 0x00


	//----- nvinfo : EIATTR_KPARAM_INFO
	.align		4
.L_17:
        /*0048*/ 	.byte	0x04, 0x17
        /*004a*/ 	.short	(.L_19 - .L_18)
.L_18:
        /*004c*/ 	.word	0x00000000
        /*0050*/ 	.short	0x0008
        /*0052*/ 	.short	0x0038
        /*0054*/ 	.byte	0x00, 0xf5, 0x21, 0x00


	//----- nvinfo : EIATTR_KPARAM_INFO
	.align		4
.L_19:
        /*0058*/ 	.byte	0x04, 0x17
        /*005a*/ 	.short	(.L_21 - .L_20)
.L_20:
        /*005c*/ 	.word	0x00000000
        /*0060*/ 	.short	0x0007
        /*0062*/ 	.short	0x0030
        /*0064*/ 	.byte	0x00, 0xf5, 0x21, 0x00


	//----- nvinfo : EIATTR_KPARAM_INFO
	.align		4
.L_21:
        /*0068*/ 	.byte	0x04, 0x17
        /*006a*/ 	.short	(.L_23 - .L_22)
.L_22:
        /*006c*/ 	.word	0x00000000
        /*0070*/ 	.short	0x0006
        /*0072*/ 	.short	0x0028
        /*0074*/ 	.byte	0x00, 0xf5, 0x21, 0x00


	//----- nvinfo : EIATTR_KPARAM_INFO
	.align		4
.L_23:
        /*0078*/ 	.byte	0x04, 0x17
        /*007a*/ 	.short	(.L_25 - .L_24)
.L_24:
        /*007c*/ 	.word	0x00000000
        /*0080*/ 	.short	0x0005
        /*0082*/ 	.short	0x0020
        /*0084*/ 	.byte	0x00, 0xf5, 0x21, 0x00


	//----- nvinfo : EIATTR_KPARAM_INFO
	.align		4
.L_25:
        /*0088*/ 	.byte	0x04, 0x17
        /*008a*/ 	.short	(.L_27 - .L_26)
.L_26:
        /*008c*/ 	.word	0x00000000
        /*0090*/ 	.short	0x0004
        /*0092*/ 	.short	0x001c
        /*0094*/ 	.byte	0x00, 0xf0, 0x11, 0x00


	//----- nvinfo : EIATTR_KPARAM_INFO
	.align		4
.L_27:
        /*0098*/ 	.byte	0x04, 0x17
        /*009a*/ 	.short	(.L_29 - .L_28)
.L_28:
        /*009c*/ 	.word	0x00000000
        /*00a0*/ 	.short	0x0003
        /*00a2*/ 	.short	0x0018
        /*00a4*/ 	.byte	0x00, 0xf0, 0x11, 0x00


	//----- nvinfo : EIATTR_KPARAM_INFO
	.align		4
.L_29:
        /*00a8*/ 	.byte	0x04, 0x17
        /*00aa*/ 	.short	(.L_31 - .L_30)
.L_30:
        /*00ac*/ 	.word	0x00000000
        /*00b0*/ 	.short	0x0002
        /*00b2*/ 	.short	0x0010
        /*00b4*/ 	.byte	0x00, 0xf0, 0x21, 0x00


	//----- nvinfo : EIATTR_KPARAM_INFO
	.align		4
.L_31:
        /*00b8*/ 	.byte	0x04, 0x17
        /*00ba*/ 	.short	(.L_33 - .L_32)
.L_32:
        /*00bc*/ 	.word	0x00000000
        /*00c0*/ 	.short	0x0001
        /*00c2*/ 	.short	0x0008
        /*00c4*/ 	.byte	0x00, 0xf0, 0x21, 0x00


	//----- nvinfo : EIATTR_KPARAM_INFO
	.align		4
.L_33:
        /*00c8*/ 	.byte	0x04, 0x17
        /*00ca*/ 	.short	(.L_35 - .L_34)
.L_34:
        /*00cc*/ 	.word	0x00000000
        /*00d0*/ 	.short	0x0000
        /*00d2*/ 	.short	0x0000
        /*00d4*/ 	.byte	0x00, 0xf0, 0x11, 0x00


	//----- nvinfo : EIATTR_SPARSE_MMA_MASK
	.align		4
.L_35:
        /*00d8*/ 	.byte	0x03, 0x50
        /*00da*/ 	.short	0x0000


	//----- nvinfo : EIATTR_MAXREG_COUNT
	.align		4
        /*00dc*/ 	.byte	0x03, 0x1b
        /*00de*/ 	.short	0x00ff


	//----- nvinfo : EIATTR_MERCURY_ISA_VERSION
	.align		4
        /*00e0*/ 	.byte	0x03, 0x5f
        /*00e2*/ 	.short	0x0101


	//----- nvinfo : EIATTR_VRC_CTA_INIT_COUNT
	.align		4
        /*00e4*/ 	.byte	0x02, 0x4a
	.zero		1
	.zero		1


	//----- nvinfo : EIATTR_EXIT_INSTR_OFFSETS
	.align		4
        /*00e8*/ 	.byte	0x04, 0x1c
        /*00ea*/ 	.short	(.L_37 - .L_36)


	//   ....[0]....
.L_36:
        /*00ec*/ 	.word	0x000000d0


	//   ....[1]....
        /*00f0*/ 	.word	0x000005a0


	//   ....[2]....
        /*00f4*/ 	.word	0x00000830


	//   ....[3]....
        /*00f8*/ 	.word	0x00000ec0


	//   ....[4]....
        /*00fc*/ 	.word	0x00001c10


	//   ....[5]....
        /*0100*/ 	.word	0x00001ef0


	//----- nvinfo : EIATTR_CRS_STACK_SIZE
	.align		4
.L_37:
        /*0104*/ 	.byte	0x04, 0x1e
        /*0106*/ 	.short	(.L_39 - .L_38)
.L_38:
        /*0108*/ 	.word	0x00000000


	//----- nvinfo : EIATTR_CBANK_PARAM_SIZE
	.align		4
.L_39:
        /*010c*/ 	.byte	0x03, 0x19
        /*010e*/ 	.short	0x0060


	//----- nvinfo : EIATTR_PARAM_CBANK
	.align		4
        /*0110*/ 	.byte	0x04, 0x0a
        /*0112*/ 	.short	(.L_41 - .L_40)
	.align		4
.L_40:
        /*0114*/ 	.word	index@(.nv.constant0._Z25_balance_deep_and_shallowiddiiPdS_S_S_S_S_S_S_)
        /*0118*/ 	.short	0x0380
        /*011a*/ 	.short	0x0060


	//----- nvinfo : EIATTR_SW_WAR
	.align		4
.L_41:
        /*011c*/ 	.byte	0x04, 0x36
        /*011e*/ 	.short	(.L_43 - .L_42)
.L_42:
        /*0120*/ 	.word	0x00000008
.L_43:


//--------------------- .nv.callgraph             --------------------------
	.section	.nv.callgraph,"",@"SHT_CUDA_CALLGRAPH"
	.align	4
	.sectionentsize	8
	.align		4
        /*0000*/ 	.word	0x00000000
	.align		4
        /*0004*/ 	.word	0xffffffff
	.align		4
        /*0008*/ 	.word	0x00000000
	.align		4
        /*000c*/ 	.word	0xfffffffe
	.align		4
        /*0010*/ 	.word	0x00000000
	.align		4
        /*0014*/ 	.word	0xfffffffd
	.align		4
        /*0018*/ 	.word	0x00000000
	.align		4
        /*001c*/ 	.word	0xfffffffc


//--------------------- .text._Z25_balance_deep_and_shallowiddiiPdS_S_S_S_S_S_S_ --------------------------
	.section	.text._Z25_balance_deep_and_shallowiddiiPdS_S_S_S_S_S_S_,"ax",@progbits
	.align	128
        .global         _Z25_balance_deep_and_shallowiddiiPdS_S_S_S_S_S_S_
        .type           _Z25_balance_deep_and_shallowiddiiPdS_S_S_S_S_S_S_,@function
        .size           _Z25_balance_deep_and_shallowiddiiPdS_S_S_S_S_S_S_,(.L_x_39 - _Z25_balance_deep_and_shallowiddiiPdS_S_S_S_S_S_S_)
        .other          _Z25_balance_deep_and_shallowiddiiPdS_S_S_S_S_S_S_,@"STO_CUDA_ENTRY STV_DEFAULT"
_Z25_balance_deep_and_shallowiddiiPdS_S_S_S_S_S_S_:
.text._Z25_balance_deep_and_shallowiddiiPdS_S_S_S_S_S_S_:
[----:B------:R-:W-:Y:S01]  /*0000*/  LDC R1, c[0x0][0x37c] ;  /* 0x0000df00ff017b82 */ /* 0x000fe20000000800 */
[----:B------:R-:W0:Y:S07]  /*0010*/  S2R R20, SR_TID.Y ;  /* 0x0000000000147919 */ /* 0x000e2e0000002200 */
[----:B------:R-:W-:Y:S01]  /*0020*/  S2UR UR4, SR_CTAID.X ;  /* 0x00000000000479c3 */ /* 0x000fe20000002500 */
[----:B------:R-:W1:Y:S01]  /*0030*/  LDCU UR7, c[0x0][0x360] ;  /* 0x00006c00ff0777ac */ /* 0x000e620008000800 */
[----:B------:R-:W1:Y:S01]  /*0040*/  S2R R3, SR_TID.X ;  /* 0x0000000000037919 */ /* 0x000e620000002100 */
[----:B------:R-:W2:Y:S05]  /*0050*/  LDCU UR6, c[0x0][0x370] ;  /* 0x00006e00ff0677ac */ /* 0x000eaa0008000800 */
[----:B------:R-:W2:Y:S01]  /*0060*/  S2UR UR5, SR_CTAID.Y ;  /* 0x00000000000579c3 */ /* 0x000ea20000002600 */
[----:B------:R-:W3:Y:S07]  /*0070*/  LDCU UR8, c[0x0][0x380] ;  /* 0x00007000ff0877ac */ /* 0x000eee0008000800 */
[----:B------:R-:W0:Y:S01]  /*0080*/  LDC R5, c[0x0][0x364] ;  /* 0x0000d900ff057b82 */ /* 0x000e220000000800 */
[----:B--2---:R-:W-:-:S06]  /*0090*/  UIMAD UR4, UR5, UR6, UR4 ;  /* 0x00000006050472a4 */ /* 0x004fcc000f8e0204 */
[----:B0-----:R-:W-:-:S04]  /*00a0*/  IMAD R20, R5, UR4, R20 ;  /* 0x0000000405147c24 */ /* 0x001fc8000f8e0214 */
[----:B-1----:R-:W-:-:S05]  /*00b0*/  IMAD R20, R20, UR7, R3 ;  /* 0x0000000714147c24 */ /* 0x002fca000f8e0203 */
[----:B---3--:R-:W-:-:S13]  /*00c0*/  ISETP.GE.AND P0, PT, R20, UR8, PT ;  /* 0x0000000814007c0c */ /* 0x008fda000bf06270 */
[----:B------:R-:W-:Y:S05]  /*00d0*/  @P0 EXIT ;  /* 0x000000000000094d */ /* 0x000fea0003800000 */
[----:B------:R-:W0:Y:S01]  /*00e0*/  LDC.64 R28, c[0x0][0x3a8] ;  /* 0x0000ea00ff1c7b82 */ /* 0x000e220000000a00 */
[----:B------:R-:W1:Y:S01]  /*00f0*/  LDCU.64 UR4, c[0x0][0x358] ;  /* 0x00006b00ff0477ac */ /* 0x000e620008000a00 */
[C---:B------:R-:W-:Y:S01]  /*0100*/  IMAD R7, R20.reuse, 0x3, RZ ;  /* 0x0000000314077824 */ /* 0x040fe200078e02ff */
[----:B------:R-:W2:Y:S05]  /*0110*/  LDCU UR6, c[0x0][0x398] ;  /* 0x00007300ff0677ac */ /* 0x000eaa0008000800 */
[----:B------:R-:W3:Y:S08]  /*0120*/  LDC.64 R34, c[0x0][0x3b8] ;  /* 0x0000ee00ff227b82 */ /* 0x000ef00000000a00 */
[----:B------:R-:W4:Y:S01]  /*0130*/  LDC.64 R32, c[0x0][0x3b0] ;  /* 0x0000ec00ff207b82 */ /* 0x000f220000000a00 */
[----:B0-----:R-:W-:-:S07]  /*0140*/  IMAD.WIDE R28, R20, 0x8, R28 ;  /* 0x00000008141c7825 */ /* 0x001fce00078e021c */
[----:B------:R-:W0:Y:S01]  /*0150*/  LDC.64 R2, c[0x0][0x3a0] ;  /* 0x0000e800ff027b82 */ /* 0x000e220000000a00 */
[----:B-1----:R-:W5:Y:S01]  /*0160*/  LDG.E.64 R28, desc[UR4][R28.64] ;  /* 0x000000041c1c7981 */ /* 0x002f62000c1e1b00 */
[----:B---3--:R-:W-:-:S05]  /*0170*/  IMAD.WIDE R34, R7, 0x8, R34 ;  /* 0x0000000807227825 */ /* 0x008fca00078e0222 */
[----:B------:R-:W5:Y:S04]  /*0180*/  LDG.E.64 R12, desc[UR4][R34.64] ;  /* 0x00000004220c7981 */ /* 0x000f68000c1e1b00 */
[----:B------:R-:W3:Y:S01]  /*0190*/  LDG.E.64 R8, desc[UR4][R34.64+0x8] ;  /* 0x0000080422087981 */ /* 0x000ee2000c1e1b00 */
[----:B----4-:R-:W-:-:S03]  /*01a0*/  IMAD.WIDE R32, R7, 0x8, R32 ;  /* 0x0000000807207825 */ /* 0x010fc600078e0220 */
[----:B------:R-:W4:Y:S04]  /*01b0*/  LDG.E.64 R4, desc[UR4][R34.64+0x10] ;  /* 0x0000100422047981 */ /* 0x000f28000c1e1b00 */
[----:B------:R-:W4:Y:S04]  /*01c0*/  LDG.E.64 R14, desc[UR4][R32.64+0x8] ;  /* 0x00000804200e7981 */ /* 0x000f28000c1e1b00 */
[----:B------:R-:W4:Y:S04]  /*01d0*/  LDG.E.64 R30, desc[UR4][R32.64+0x10] ;  /* 0x00001004201e7981 */ /* 0x000f28000c1e1b00 */
[----:B------:R-:W4:Y:S01]  /*01e0*/  LDG.E.64 R16, desc[UR4][R32.64] ;  /* 0x0000000420107981 */ /* 0x000f22000c1e1b00 */
[----:B0-----:R-:W-:-:S06]  /*01f0*/  IMAD.WIDE R2, R20, 0x8, R2 ;  /* 0x0000000814027825 */ /* 0x001fcc00078e0202 */
[----:B------:R-:W4:Y:S01]  /*0200*/  LDG.E.64 R2, desc[UR4][R2.64] ;  /* 0x0000000402027981 */ /* 0x000f22000c1e1b00 */
[----:B--2---:R-:W-:-:S13]  /*0210*/  ISETP.NE.AND P0, PT, RZ, UR6, PT ;  /* 0x00000006ff007c0c */ /* 0x004fda000bf05270 */
[----:B------:R-:W-:Y:S01]  /*0220*/  @!P0 IMAD.MOV.U32 R0, RZ, RZ, RZ ;  /* 0x000000ffff008224 */ /* 0x000fe200078e00ff */
[----:B------:R-:W-:Y:S01]  /*0230*/  UISETP.NE.AND UP0, UPT, UR6, URZ, UPT ;  /* 0x000000ff0600728c */ /* 0x000fe2000bf05270 */
[----:B-----5:R-:W-:-:S08]  /*0240*/  @!P0 DADD R10, -R28, R12 ;  /* 0x000000001c0a8229 */ /* 0x020fd0000000010c */
[----:B------:R-:W-:Y:S01]  /*0250*/  @!P0 DSETP.MAX.AND P1, P2, RZ, |R10|, PT ;  /* 0x4000000aff00822a */ /* 0x000fe20003a2f000 */
[----:B---3--:R-:W-:Y:S02]  /*0260*/  @P0 IMAD.MOV.U32 R18, RZ, RZ, R8 ;  /* 0x000000ffff120224 */ /* 0x008fe400078e0008 */
[--C-:B------:R-:W-:Y:S02]  /*0270*/  @P0 IMAD.MOV.U32 R19, RZ, RZ, R9.reuse ;  /* 0x000000ffff130224 */ /* 0x100fe400078e0009 */
[----:B------:R-:W-:Y:S01]  /*0280*/  @!P0 IMAD.MOV.U32 R21, RZ, RZ, R10 ;  /* 0x000000ffff158224 */ /* 0x000fe200078e000a */
[----:B------:R-:W-:Y:S01]  /*0290*/  @!P0 FSEL R0, R0, |R11|, P1 ;  /* 0x4000000b00008208 */ /* 0x000fe20000800000 */
[----:B------:R-:W-:Y:S01]  /*02a0*/  @!P0 IMAD.MOV.U32 R18, RZ, RZ, R8 ;  /* 0x000000ffff128224 */ /* 0x000fe200078e0008 */
[----:B------:R-:W-:Y:S01]  /*02b0*/  @!P0 LOP3.LUT R11, R11, 0x80000, RZ, 0xfc, !PT ;  /* 0x000800000b0b8812 */ /* 0x000fe200078efcff */
[----:B------:R-:W-:Y:S01]  /*02c0*/  @!P0 IMAD.MOV.U32 R19, RZ, RZ, R9 ;  /* 0x000000ffff138224 */ /* 0x000fe200078e0009 */
[----:B------:R-:W-:Y:S01]  /*02d0*/  @!P0 MOV R10, RZ ;  /* 0x000000ff000a8202 */ /* 0x000fe20000000f00 */
[----:B------:R-:W-:Y:S01]  /*02e0*/  @!P0 DADD R8, -R28, R8 ;  /* 0x000000001c088229 */ /* 0x000fe20000000108 */
[----:B------:R-:W-:-:S02]  /*02f0*/  @!P0 SEL R11, R11, R0, P2 ;  /* 0x000000000b0b8207 */ /* 0x000fc40001000000 */
[----:B------:R-:W-:Y:S01]  /*0300*/  @!P0 SEL R10, R10, R21, P1 ;  /* 0x000000150a0a8207 */ /* 0x000fe20000800000 */
[----:B----4-:R-:W-:Y:S02]  /*0310*/  DADD R14, R14, -R18 ;  /* 0x000000000e0e7229 */ /* 0x010fe40000000812 */
[----:B------:R-:W-:Y:S01]  /*0320*/  DADD R30, R30, -R4 ;  /* 0x000000001e1e7229 */ /* 0x000fe20000000804 */
[----:B------:R-:W-:Y:S02]  /*0330*/  @!P0 IMAD.MOV.U32 R0, RZ, RZ, R11 ;  /* 0x000000ffff008224 */ /* 0x000fe400078e000b */
[----:B------:R-:W-:Y:S01]  /*0340*/  @!P0 DSETP.MAX.AND P1, P2, R10, |R8|, PT ;  /* 0x400000080a00822a */ /* 0x000fe20003a2f000 */
[----:B------:R-:W-:-:S04]  /*0350*/  @!P0 IMAD.MOV.U32 R19, RZ, RZ, R9 ;  /* 0x000000ffff138224 */ /* 0x000fc800078e0009 */
[----:B------:R-:W-:Y:S01]  /*0360*/  DSETP.MIN.AND P3, P4, R14, R30, PT ;  /* 0x0000001e0e00722a */ /* 0x000fe20003c60000 */
[----:B------:R-:W-:Y:S02]  /*0370*/  @!P0 FSEL R0, R0, |R19|, P1 ;  /* 0x4000001300008208 */ /* 0x000fe40000800000 */
[----:B------:R-:W-:Y:S02]  /*0380*/  @!P0 LOP3.LUT R19, R19, 0x80000, RZ, 0xfc, !PT ;  /* 0x0008000013138812 */ /* 0x000fe400078efcff */
[----:B------:R-:W-:Y:S01]  /*0390*/  @!P0 SEL R10, R10, R8, P1 ;  /* 0x000000080a0a8207 */ /* 0x000fe20000800000 */
[----:B------:R-:W-:Y:S01]  /*03a0*/  @!P0 DADD R8, -R28, R4 ;  /* 0x000000001c088229 */ /* 0x000fe20000000104 */
[----:B------:R-:W-:Y:S01]  /*03b0*/  @!P0 SEL R11, R19, R0, P2 ;  /* 0x00000000130b8207 */ /* 0x000fe20001000000 */
[----:B------:R-:W-:Y:S02]  /*03c0*/  IMAD.MOV.U32 R4, RZ, RZ, R15 ;  /* 0x000000ffff047224 */ /* 0x000fe400078e000f */
[----:B------:R-:W-:-:S02]  /*03d0*/  IMAD.MOV.U32 R19, RZ, RZ, R31 ;  /* 0x000000ffff137224 */ /* 0x000fc400078e001f */
[----:B------:R-:W-:Y:S02]  /*03e0*/  IMAD.MOV.U32 R0, RZ, RZ, R14 ;  /* 0x000000ffff007224 */ /* 0x000fe400078e000e */
[----:B------:R-:W-:Y:S01]  /*03f0*/  IMAD.MOV.U32 R5, RZ, RZ, R30 ;  /* 0x000000ffff057224 */ /* 0x000fe200078e001e */
[----:B------:R-:W-:Y:S02]  /*0400*/  FSEL R21, R4, R19, P3 ;  /* 0x0000001304157208 */ /* 0x000fe40001800000 */
[----:B------:R-:W-:Y:S01]  /*0410*/  @P4 LOP3.LUT R21, R19, 0x80000, RZ, 0xfc, !PT ;  /* 0x0008000013154812 */ /* 0x000fe200078efcff */
[----:B------:R-:W-:Y:S01]  /*0420*/  DADD R16, R16, -R12 ;  /* 0x0000000010107229 */ /* 0x000fe2000000080c */
[----:B------:R-:W-:-:S03]  /*0430*/  SEL R4, R0, R5, P3 ;  /* 0x0000000500047207 */ /* 0x000fc60001800000 */
[----:B------:R-:W-:Y:S01]  /*0440*/  IMAD.MOV.U32 R5, RZ, RZ, R21 ;  /* 0x000000ffff057224 */ /* 0x000fe200078e0015 */
[----:B------:R-:W-:Y:S01]  /*0450*/  @!P0 DSETP.MAX.AND P1, P2, R10, |R8|, PT ;  /* 0x400000080a00822a */ /* 0x000fe20003a2f000 */
[----:B------:R-:W-:-:S04]  /*0460*/  @!P0 IMAD.MOV.U32 R6, RZ, RZ, R9 ;  /* 0x000000ffff068224 */ /* 0x000fc800078e0009 */
[----:B------:R-:W-:Y:S02]  /*0470*/  DSETP.MIN.AND P3, P4, R16, R4, PT ;  /* 0x000000041000722a */ /* 0x000fe40003c60000 */
[----:B------:R-:W-:Y:S01]  /*0480*/  DADD R28, R2, -R28 ;  /* 0x00000000021c7229 */ /* 0x000fe2000000081c */
[----:B------:R-:W-:Y:S01]  /*0490*/  @!P0 FSEL R11, R11, |R6|, P1 ;  /* 0x400000060b0b8208 */ /* 0x000fe20000800000 */
[----:B------:R-:W-:Y:S01]  /*04a0*/  IMAD.MOV.U32 R3, RZ, RZ, R17 ;  /* 0x000000ffff037224 */ /* 0x000fe200078e0011 */
[----:B------:R-:W-:Y:S01]  /*04b0*/  @!P0 MOV R0, R10 ;  /* 0x0000000a00008202 */ /* 0x000fe20000000f00 */
[----:B------:R-:W-:Y:S01]  /*04c0*/  IMAD.MOV.U32 R9, RZ, RZ, R4 ;  /* 0x000000ffff097224 */ /* 0x000fe200078e0004 */
[----:B------:R-:W-:Y:S01]  /*04d0*/  @!P0 LOP3.LUT R6, R6, 0x80000, RZ, 0xfc, !PT ;  /* 0x0008000006068812 */ /* 0x000fe200078efcff */
[----:B------:R-:W-:Y:S01]  /*04e0*/  IMAD.MOV.U32 R2, RZ, RZ, R16 ;  /* 0x000000ffff027224 */ /* 0x000fe200078e0010 */
[----:B------:R-:W-:Y:S02]  /*04f0*/  FSEL R3, R3, R5, P3 ;  /* 0x0000000503037208 */ /* 0x000fe40001800000 */
[----:B------:R-:W-:-:S02]  /*0500*/  @!P0 SEL R0, R0, R8, P1 ;  /* 0x0000000800008207 */ /* 0x000fc40000800000 */
[----:B------:R-:W-:Y:S02]  /*0510*/  @!P0 SEL R11, R6, R11, P2 ;  /* 0x0000000b060b8207 */ /* 0x000fe40001000000 */
[----:B------:R-:W-:Y:S02]  /*0520*/  @P4 LOP3.LUT R3, R5, 0x80000, RZ, 0xfc, !PT ;  /* 0x0008000005034812 */ /* 0x000fe400078efcff */
[----:B------:R-:W-:Y:S02]  /*0530*/  SEL R10, R2, R9, P3 ;  /* 0x00000009020a7207 */ /* 0x000fe40001800000 */
[----:B------:R-:W-:Y:S02]  /*0540*/  @P0 CS2R R8, SRZ ;  /* 0x0000000000080805 */ /* 0x000fe4000001ff00 */
[----:B------:R-:W-:Y:S01]  /*0550*/  @!P0 MOV R9, R11 ;  /* 0x0000000b00098202 */ /* 0x000fe20000000f00 */
[----:B------:R-:W-:Y:S02]  /*0560*/  @!P0 IMAD.MOV.U32 R8, RZ, RZ, R0 ;  /* 0x000000ffff088224 */ /* 0x000fe400078e0000 */
[----:B------:R-:W-:Y:S01]  /*0570*/  IMAD.MOV.U32 R11, RZ, RZ, R3 ;  /* 0x000000ffff0b7224 */ /* 0x000fe200078e0003 */
[----:B------:R-:W-:Y:S06]  /*0580*/  BRA.U UP0, `(.L_x_0) ;  /* 0x0000000100a07547 */ /* 0x000fec000b800000 */
[----:B------:R-:W-:-:S14]  /*0590*/  DSETP.GT.AND P0, PT, R8, RZ, PT ;  /* 0x000000ff0800722a */ /* 0x000fdc0003f04000 */
[----:B------:R-:W-:Y:S05]  /*05a0*/  @!P0 EXIT ;  /* 0x000000000000894d */ /* 0x000fea0003800000 */
[----:B------:R-:W0:Y:S01]  /*05b0*/  MUFU.RCP64H R3, R9 ;  /* 0x0000000900037308 */ /* 0x000e220000001800 */
[----:B------:R-:W-:Y:S01]  /*05c0*/  IMAD.MOV.U32 R2, RZ, RZ, 0x1 ;  /* 0x00000001ff027424 */ /* 0x000fe200078e00ff */
[----:B------:R-:W1:Y:S01]  /*05d0*/  LDCU.64 UR6, c[0x0][0x390] ;  /* 0x00007200ff0677ac */ /* 0x000e620008000a00 */
[----:B------:R-:W-:Y:S04]  /*05e0*/  BSSY.RECONVERGENT B1, `(.L_x_1) ;  /* 0x0000012000017945 */ /* 0x000fe80003800200 */
[----:B0-----:R-:W-:Y:S02]  /*05f0*/  DFMA R4, R2, -R8, 1 ;  /* 0x3ff000000204742b */ /* 0x001fe40000000808 */
[----:B-1----:R-:W-:-:S06]  /*0600*/  DMUL R18, R10, UR6 ;  /* 0x000000060a127c28 */ /* 0x002fcc0008000000 */
[----:B------:R-:W-:-:S04]  /*0610*/  DFMA R4, R4, R4, R4 ;  /* 0x000000040404722b */ /* 0x000fc80000000004 */
[----:B------:R-:W-:-:S04]  /*0620*/  FSETP.GEU.AND P1, PT, |R19|, 6.5827683646048100446e-37, PT ;  /* 0x036000001300780b */ /* 0x000fc80003f2e200 */
[----:B------:R-:W-:-:S08]  /*0630*/  DFMA R4, R2, R4, R2 ;  /* 0x000000040204722b */ /* 0x000fd00000000002 */
[----:B------:R-:W-:-:S08]  /*0640*/  DFMA R2, R4, -R8, 1 ;  /* 0x3ff000000402742b */ /* 0x000fd00000000808 */
[----:B------:R-:W-:-:S08]  /*0650*/  DFMA R2, R4, R2, R4 ;  /* 0x000000020402722b */ /* 0x000fd00000000004 */
[----:B------:R-:W-:-:S08]  /*0660*/  DMUL R4, R18, R2 ;  /* 0x0000000212047228 */ /* 0x000fd00000000000 */
[----:B------:R-:W-:-:S08]  /*0670*/  DFMA R10, R4, -R8, R18 ;  /* 0x80000008040a722b */ /* 0x000fd00000000012 */
[----:B------:R-:W-:-:S10]  /*0680*/  DFMA R2, R2, R10, R4 ;  /* 0x0000000a0202722b */ /* 0x000fd40000000004 */
[----:B------:R-:W-:-:S05]  /*0690*/  FFMA R0, RZ, R9, R3 ;  /* 0x00000009ff007223 */ /* 0x000fca0000000003 */
[----:B------:R-:W-:-:S13]  /*06a0*/  FSETP.GT.AND P0, PT, |R0|, 1.469367938527859385e-39, PT ;  /* 0x001000000000780b */ /* 0x000fda0003f04200 */
[----:B------:R-:W-:Y:S05]  /*06b0*/  @P0 BRA P1, `(.L_x_2) ;  /* 0x0000000000100947 */ /* 0x000fea0000800000 */
[----:B------:R-:W-:Y:S01]  /*06c0*/  IMAD.MOV.U32 R2, RZ, RZ, R18 ;  /* 0x000000ffff027224 */ /* 0x000fe200078e0012 */
[----:B------:R-:W-:Y:S01]  /*06d0*/  MOV R0, 0x700 ;  /* 0x0000070000007802 */ /* 0x000fe20000000f00 */
[----:B------:R-:W-:-:S07]  /*06e0*/  IMAD.MOV.U32 R3, RZ, RZ, R19 ;  /* 0x000000ffff037224 */ /* 0x000fce00078e0013 */
[----:B------:R-:W-:Y:S05]  /*06f0*/  CALL.REL.NOINC `($__internal_0_$__cuda_sm20_div_rn_f64_full) ;  /* 0x0000001800007944 */ /* 0x000fea0003c00000 */
.L_x_2:
[----:B------:R-:W-:Y:S05]  /*0700*/  BSYNC.RECONVERGENT B1 ;  /* 0x0000000000017941 */ /* 0x000fea0003800200 */
.L_x_1:
[----:B------:R-:W-:Y:S01]  /*0710*/  DSETP.MAX.AND P0, P1, RZ, R2, PT ;  /* 0x00000002ff00722a */ /* 0x000fe2000390f000 */
[----:B------:R-:W-:Y:S01]  /*0720*/  IMAD.MOV.U32 R9, RZ, RZ, R3 ;  /* 0x000000ffff097224 */ /* 0x000fe200078e0003 */
[----:B------:R-:W-:Y:S01]  /*0730*/  MOV R5, R2 ;  /* 0x0000000200057202 */ /* 0x000fe20000000f00 */
[----:B------:R-:W-:Y:S02]  /*0740*/  IMAD.MOV.U32 R0, RZ, RZ, RZ ;  /* 0x000000ffff007224 */ /* 0x000fe400078e00ff */
[----:B------:R-:W-:Y:S02]  /*0750*/  IMAD.MOV.U32 R2, RZ, RZ, RZ ;  /* 0x000000ffff027224 */ /* 0x000fe400078e00ff */
[----:B------:R-:W-:Y:S01]  /*0760*/  IMAD.MOV.U32 R4, RZ, RZ, 0x80000 ;  /* 0x00080000ff047424 */ /* 0x000fe200078e00ff */
[----:B------:R-:W-:Y:S02]  /*0770*/  FSEL R11, R0, R9, P0 ;  /* 0x00000009000b7208 */ /* 0x000fe40000000000 */
[----:B------:R-:W-:-:S04]  /*0780*/  SEL R2, R2, R5, P0 ;  /* 0x0000000502027207 */ /* 0x000fc80000000000 */
[----:B------:R-:W-:-:S05]  /*0790*/  @P1 LOP3.LUT R11, R9, 0x80000, RZ, 0xfc, !PT ;  /* 0x00080000090b1812 */ /* 0x000fca00078efcff */
[----:B------:R-:W-:-:S04]  /*07a0*/  IMAD.MOV.U32 R3, RZ, RZ, R11 ;  /* 0x000000ffff037224 */ /* 0x000fc800078e000b */
[----:B------:R-:W-:Y:S02]  /*07b0*/  IMAD.MOV.U32 R0, RZ, RZ, R3 ;  /* 0x000000ffff007224 */ /* 0x000fe400078e0003 */
[----:B------:R-:W-:-:S06]  /*07c0*/  DSETP.MIN.AND P0, P1, R2, 1, PT ;  /* 0x3ff000000200742a */ /* 0x000fcc0003900000 */
[----:B------:R-:W-:Y:S02]  /*07d0*/  FSEL R27, R0, 1.875, P0 ;  /* 0x3ff00000001b7808 */ /* 0x000fe40000000000 */
[----:B------:R-:W-:-:S06]  /*07e0*/  SEL R26, R2, RZ, P0 ;  /* 0x000000ff021a7207 */ /* 0x000fcc0000000000 */
[----:B------:R-:W-:Y:S01]  /*07f0*/  @P1 LOP3.LUT R27, R4, 0x3ff00000, RZ, 0xfc, !PT ;  /* 0x3ff00000041b1812 */ /* 0x000fe200078efcff */
[----:B------:R-:W-:Y:S06]  /*0800*/  BRA `(.L_x_3) ;  /* 0x0000000400a87947 */ /* 0x000fec0003800000 */
.L_x_0:
[----:B------:R-:W0:Y:S02]  /*0810*/  LDCU.64 UR6, c[0x0][0x388] ;  /* 0x00007100ff0677ac */ /* 0x000e240008000a00 */
[----:B0-----:R-:W-:-:S14]  /*0820*/  DSETP.GEU.AND P0, PT, R10, UR6, PT ;  /* 0x000000060a007e2a */ /* 0x001fdc000bf0e000 */
[----:B------:R-:W-:Y:S05]  /*0830*/  @P0 EXIT ;  /* 0x000000000000094d */ /* 0x000fea0003800000 */
[C---:B------:R-:W-:Y:S01]  /*0840*/  DADD R8, R28.reuse, -R16 ;  /* 0x000000001c087229 */ /* 0x040fe20000000810 */
[----:B------:R-:W-:Y:S01]  /*0850*/  BSSY.RECONVERGENT B1, `(.L_x_4) ;  /* 0x0000020000017945 */ /* 0x000fe20003800200 */
[----:B------:R-:W-:Y:S01]  /*0860*/  DADD R22, R28, -UR6 ;  /* 0x800000061c167e29 */ /* 0x000fe20008000000 */
[----:B------:R-:W-:Y:S02]  /*0870*/  IMAD.MOV.U32 R18, RZ, RZ, 0x0 ;  /* 0x00000000ff127424 */ /* 0x000fe400078e00ff */
[----:B------:R-:W-:-:S03]  /*0880*/  IMAD.MOV.U32 R19, RZ, RZ, 0x3ff00000 ;  /* 0x3ff00000ff137424 */ /* 0x000fc600078e00ff */
[----:B------:R-:W-:-:S14]  /*0890*/  DSETP.GTU.AND P0, PT, R8, RZ, PT ;  /* 0x000000ff0800722a */ /* 0x000fdc0003f0c000 */
[----:B------:R-:W-:Y:S05]  /*08a0*/  @!P0 BRA `(.L_x_5) ;  /* 0x0000000000688947 */ /* 0x000fea0003800000 */
[----:B------:R-:W0:Y:S01]  /*08b0*/  MUFU.RCP64H R3, R9 ;  /* 0x0000000900037308 */ /* 0x000e220000001800 */
[----:B------:R-:W-:Y:S01]  /*08c0*/  MOV R2, 0x1 ;  /* 0x0000000100027802 */ /* 0x000fe20000000f00 */
[----:B------:R-:W-:Y:S01]  /*08d0*/  BSSY.RECONVERGENT B2, `(.L_x_6) ;  /* 0x0000011000027945 */ /* 0x000fe20003800200 */
[----:B------:R-:W-:-:S04]  /*08e0*/  FSETP.GEU.AND P1, PT, |R23|, 6.5827683646048100446e-37, PT ;  /* 0x036000001700780b */ /* 0x000fc80003f2e200 */
[----:B0-----:R-:W-:-:S08]  /*08f0*/  DFMA R4, -R8, R2, 1 ;  /* 0x3ff000000804742b */ /* 0x001fd00000000102 */
[----:B------:R-:W-:-:S08]  /*0900*/  DFMA R4, R4, R4, R4 ;  /* 0x000000040404722b */ /* 0x000fd00000000004 */
[----:B------:R-:W-:-:S08]  /*0910*/  DFMA R4, R2, R4, R2 ;  /* 0x000000040204722b */ /* 0x000fd00000000002 */
[----:B------:R-:W-:-:S08]  /*0920*/  DFMA R2, -R8, R4, 1 ;  /* 0x3ff000000802742b */ /* 0x000fd00000000104 */
[----:B------:R-:W-:-:S08]  /*0930*/  DFMA R2, R4, R2, R4 ;  /* 0x000000020402722b */ /* 0x000fd00000000004 */
[----:B------:R-:W-:-:S08]  /*0940*/  DMUL R4, R22, R2 ;  /* 0x0000000216047228 */ /* 0x000fd00000000000 */
[----:B------:R-:W-:-:S08]  /*0950*/  DFMA R10, -R8, R4, R22 ;  /* 0x00000004080a722b */ /* 0x000fd00000000116 */
        /* <DEDUP_REMOVED lines=8> */
.L_x_7:
[----:B------:R-:W-:Y:S05]  /*09e0*/  BSYNC.RECONVERGENT B2 ;  /* 0x0000000000027941 */ /* 0x000fea0003800200 */
.L_x_6:
[----:B------:R-:W-:Y:S01]  /*09f0*/  DSETP.MIN.AND P0, P1, R2, 1, PT ;  /* 0x3ff000000200742a */ /* 0x000fe20003900000 */
[----:B------:R-:W-:Y:S02]  /*0a00*/  IMAD.MOV.U32 R0, RZ, RZ, R3 ;  /* 0x000000ffff007224 */ /* 0x000fe400078e0003 */
[----:B------:R-:W-:-:S03]  /*0a10*/  IMAD.MOV.U32 R4, RZ, RZ, 0x80000 ;  /* 0x00080000ff047424 */ /* 0x000fc600078e00ff */
[----:B------:R-:W-:Y:S02]  /*0a20*/  FSEL R19, R0, 1.875, P0 ;  /* 0x3ff0000000137808 */ /* 0x000fe40000000000 */
[----:B------:R-:W-:-:S06]  /*0a30*/  SEL R18, R2, RZ, P0 ;  /* 0x000000ff02127207 */ /* 0x000fcc0000000000 */
[----:B------:R-:W-:-:S07]  /*0a40*/  @P1 LOP3.LUT R19, R4, 0x3ff00000, RZ, 0xfc, !PT ;  /* 0x3ff0000004131812 */ /* 0x000fce00078efcff */
.L_x_5:
[----:B------:R-:W-:Y:S05]  /*0a50*/  BSYNC.RECONVERGENT B1 ;  /* 0x0000000000017941 */ /* 0x000fea0003800200 */
.L_x_4:
[----:B------:R-:W-:Y:S01]  /*0a60*/  DADD R8, R28, -R14 ;  /* 0x000000001c087229 */ /* 0x000fe2000000080e */
[----:B------:R-:W-:Y:S07]  /*0a70*/  BSSY.RECONVERGENT B1, `(.L_x_8) ;  /* 0x000001e000017945 */ /* 0x000fee0003800200 */
[----:B------:R-:W-:-:S14]  /*0a80*/  DSETP.GTU.AND P0, PT, R8, RZ, PT ;  /* 0x000000ff0800722a */ /* 0x000fdc0003f0c000 */
[----:B------:R-:W-:Y:S05]  /*0a90*/  @!P0 BRA `(.L_x_9) ;  /* 0x00000000006c8947 */ /* 0x000fea0003800000 */
[----:B------:R-:W0:Y:S01]  /*0aa0*/  MUFU.RCP64H R3, R9 ;  /* 0x0000000900037308 */ /* 0x000e220000001800 */
[----:B------:R-:W-:Y:S01]  /*0ab0*/  IMAD.MOV.U32 R2, RZ, RZ, 0x1 ;  /* 0x00000001ff027424 */ /* 0x000fe200078e00ff */
[----:B------:R-:W-:Y:S01]  /*0ac0*/  FSETP.GEU.AND P1, PT, |R23|, 6.5827683646048100446e-37, PT ;  /* 0x036000001700780b */ /* 0x000fe20003f2e200 */
[----:B------:R-:W-:Y:S04]  /*0ad0*/  BSSY.RECONVERGENT B2, `(.L_x_10) ;  /* 0x0000010000027945 */ /* 0x000fe80003800200 */
        /* <DEDUP_REMOVED lines=12> */
[----:B------:R-:W-:Y:S02]  /*0ba0*/  MOV R3, R23 ;  /* 0x0000001700037202 */ /* 0x000fe40000000f00 */
[----:B------:R-:W-:-:S07]  /*0bb0*/  MOV R0, 0xbd0 ;  /* 0x00000bd000007802 */ /* 0x000fce0000000f00 */
[----:B------:R-:W-:Y:S05]  /*0bc0*/  CALL.REL.NOINC `($__internal_0_$__cuda_sm20_div_rn_f64_full) ;  /* 0x0000001000cc7944 */ /* 0x000fea0003c00000 */
.L_x_11:
[----:B------:R-:W-:Y:S05]  /*0bd0*/  BSYNC.RECONVERGENT B2 ;  /* 0x0000000000027941 */ /* 0x000fea0003800200 */
.L_x_10:
[----:B------:R-:W-:Y:S01]  /*0be0*/  DSETP.MIN.AND P0, P1, R18, R2, PT ;  /* 0x000000021200722a */ /* 0x000fe20003900000 */
[----:B------:R-:W-:Y:S02]  /*0bf0*/  IMAD.MOV.U32 R5, RZ, RZ, R3 ;  /* 0x000000ffff057224 */ /* 0x000fe400078e0003 */
[----:B------:R-:W-:-:S03]  /*0c00*/  IMAD.MOV.U32 R0, RZ, RZ, R19 ;  /* 0x000000ffff007224 */ /* 0x000fc600078e0013 */
[----:B------:R-:W-:Y:S02]  /*0c10*/  SEL R18, R18, R2, P0 ;  /* 0x0000000212127207 */ /* 0x000fe40000000000 */
[----:B------:R-:W-:-:S06]  /*0c20*/  FSEL R9, R0, R5, P0 ;  /* 0x0000000500097208 */ /* 0x000fcc0000000000 */
[----:B------:R-:W-:-:S05]  /*0c30*/  @P1 LOP3.LUT R9, R5, 0x80000, RZ, 0xfc, !PT ;  /* 0x0008000005091812 */ /* 0x000fca00078efcff */
[----:B------:R-:W-:-:S07]  /*0c40*/  IMAD.MOV.U32 R19, RZ, RZ, R9 ;  /* 0x000000ffff137224 */ /* 0x000fce00078e0009 */
.L_x_9:
[----:B------:R-:W-:Y:S05]  /*0c50*/  BSYNC.RECONVERGENT B1 ;  /* 0x0000000000017941 */ /* 0x000fea0003800200 */
.L_x_8:
        /* <DEDUP_REMOVED lines=23> */
.L_x_15:
[----:B------:R-:W-:Y:S05]  /*0dd0*/  BSYNC.RECONVERGENT B2 ;  /* 0x0000000000027941 */ /* 0x000fea0003800200 */
.L_x_14:
[----:B------:R-:W-:Y:S01]  /*0de0*/  DSETP.MIN.AND P0, P1, R18, R2, PT ;  /* 0x000000021200722a */ /* 0x000fe20003900000 */
[----:B------:R-:W-:Y:S01]  /*0df0*/  IMAD.MOV.U32 R0, RZ, RZ, R19 ;  /* 0x000000ffff007224 */ /* 0x000fe200078e0013 */
[----:B------:R-:W-:-:S04]  /*0e00*/  MOV R5, R3 ;  /* 0x0000000300057202 */ /* 0x000fc80000000f00 */
[----:B------:R-:W-:Y:S02]  /*0e10*/  FSEL R9, R0, R5, P0 ;  /* 0x0000000500097208 */ /* 0x000fe40000000000 */
[----:B------:R-:W-:-:S06]  /*0e20*/  SEL R18, R18, R2, P0 ;  /* 0x0000000212127207 */ /* 0x000fcc0000000000 */
[----:B------:R-:W-:-:S05]  /*0e30*/  @P1 LOP3.LUT R9, R5, 0x80000, RZ, 0xfc, !PT ;  /* 0x0008000005091812 */ /* 0x000fca00078efcff */
[----:B------:R-:W-:-:S07]  /*0e40*/  IMAD.MOV.U32 R19, RZ, RZ, R9 ;  /* 0x000000ffff137224 */ /* 0x000fce00078e0009 */
.L_x_13:
[----:B------:R-:W-:Y:S05]  /*0e50*/  BSYNC.RECONVERGENT B1 ;  /* 0x0000000000017941 */ /* 0x000fea0003800200 */
.L_x_12:
[----:B------:R-:W-:-:S06]  /*0e60*/  DSETP.GT.AND P0, PT, R18, 1, PT ;  /* 0x3ff000001200742a */ /* 0x000fcc0003f04000 */
[----:B------:R-:W-:Y:S02]  /*0e70*/  FSEL R26, R18, RZ, !P0 ;  /* 0x000000ff121a7208 */ /* 0x000fe40004000000 */
[----:B------:R-:W-:-:S06]  /*0e80*/  FSEL R27, R19, 1.875, !P0 ;  /* 0x3ff00000131b7808 */ /* 0x000fcc0004000000 */
[----:B------:R-:W-:-:S14]  /*0e90*/  DSETP.GEU.AND P0, PT, R26, RZ, PT ;  /* 0x000000ff1a00722a */ /* 0x000fdc0003f0e000 */
[----:B------:R-:W-:-:S07]  /*0ea0*/  @!P0 CS2R R26, SRZ ;  /* 0x00000000001a8805 */ /* 0x000fce000001ff00 */
.L_x_3:
[----:B------:R-:W-:-:S14]  /*0eb0*/  DSETP.GEU.AND P0, PT, R26, 1, PT ;  /* 0x3ff000001a00742a */ /* 0x000fdc0003f0e000 */
[----:B------:R-:W-:Y:S05]  /*0ec0*/  @P0 EXIT ;  /* 0x000000000000094d */ /* 0x000fea0003800000 */
[----:B------:R-:W0:Y:S01]  /*0ed0*/  LDCU UR6, c[0x0][0x39c] ;  /* 0x00007380ff0677ac */ /* 0x000e220008000800 */
[----:B------:R-:W1:Y:S01]  /*0ee0*/  LDC.64 R22, c[0x0][0x3c0] ;  /* 0x0000f000ff167b82 */ /* 0x000e620000000a00 */
[----:B------:R-:W-:-:S07]  /*0ef0*/  DADD R2, -R26, 1 ;  /* 0x3ff000001a027429 */ /* 0x000fce0000000100 */
[----:B------:R-:W2:Y:S01]  /*0f00*/  LDC.64 R4, c[0x0][0x3c8] ;  /* 0x0000f200ff047b82 */ /* 0x000ea20000000a00 */
[----:B------:R-:W-:Y:S01]  /*0f10*/  DMUL R24, R28, R2 ;  /* 0x000000021c187228 */ /* 0x000fe20000000000 */
[----:B0-----:R-:W-:Y:S01]  /*0f20*/  UISETP.NE.AND UP0, UPT, UR6, 0x1, UPT ;  /* 0x000000010600788c */ /* 0x001fe2000bf05270 */
[----:B-1----:R-:W-:-:S04]  /*0f30*/  IMAD.WIDE R22, R20, 0x8, R22 ;  /* 0x0000000814167825 */ /* 0x002fc800078e0216 */
[----:B--2---:R-:W-:-:S04]  /*0f40*/  IMAD.WIDE R20, R20, 0x8, R4 ;  /* 0x0000000814147825 */ /* 0x004fc800078e0204 */
[----:B------:R-:W-:Y:S05]  /*0f50*/  BRA.U UP0, `(.L_x_16) ;  /* 0x0000000d00307547 */ /* 0x000fea000b800000 */
[----:B------:R-:W-:Y:S01]  /*0f60*/  DADD R12, R24, R12 ;  /* 0x00000000180c7229 */ /* 0x000fe2000000000c */
[----:B------:R-:W-:Y:S01]  /*0f70*/  UMOV UR6, 0xa0b5ed8d ;  /* 0xa0b5ed8d00067882 */ /* 0x000fe20000000000 */
[----:B------:R-:W-:Y:S01]  /*0f80*/  UMOV UR7, 0x3eb0c6f7 ;  /* 0x3eb0c6f700077882 */ /* 0x000fe20000000000 */
[----:B------:R-:W-:Y:S01]  /*0f90*/  BSSY.RECONVERGENT B1, `(.L_x_17) ;  /* 0x0000039000017945 */ /* 0x000fe20003800200 */
[----:B------:R-:W-:Y:S01]  /*0fa0*/  DSETP.GT.AND P1, PT, R28, UR6, PT ;  /* 0x000000061c007e2a */ /* 0x000fe2000bf24000 */
[----:B------:R-:W-:-:S03]  /*0fb0*/  CS2R R4, SRZ ;  /* 0x0000000000047805 */ /* 0x000fc6000001ff00 */
[----:B------:R-:W-:Y:S01]  /*0fc0*/  DFMA R16, R16, R26, R12 ;  /* 0x0000001a1010722b */ /* 0x000fe2000000000c */
[----:B------:R-:W-:-:S06]  /*0fd0*/  CS2R R12, SRZ ;  /* 0x00000000000c7805 */ /* 0x000fcc000001ff00 */
[----:B------:R0:W-:Y:S03]  /*0fe0*/  STG.E.64 desc[UR4][R32.64], R16 ;  /* 0x0000001020007986 */ /* 0x0001e6000c101b04 */
[----:B------:R-:W-:Y:S05]  /*0ff0*/  @!P1 BRA `(.L_x_18) ;  /* 0x0000000000c89947 */ /* 0x000fea0003800000 */
[----:B------:R-:W2:Y:S01]  /*1000*/  LDG.E.64 R4, desc[UR4][R22.64] ;  /* 0x0000000416047981 */ /* 0x000ea2000c1e1b00 */
[----:B------:R-:W1:Y:S01]  /*1010*/  MUFU.RCP64H R3, R29 ;  /* 0x0000001d00037308 */ /* 0x000e620000001800 */
[----:B------:R-:W-:Y:S01]  /*1020*/  IMAD.MOV.U32 R2, RZ, RZ, 0x1 ;  /* 0x00000001ff027424 */ /* 0x000fe200078e00ff */
[----:B------:R-:W-:Y:S05]  /*1030*/  BSSY.RECONVERGENT B2, `(.L_x_19) ;  /* 0x0000013000027945 */ /* 0x000fea0003800200 */
[----:B-1----:R-:W-:-:S08]  /*1040*/  DFMA R8, -R28, R2, 1 ;  /* 0x3ff000001c08742b */ /* 0x002fd00000000102 */
[----:B------:R-:W-:-:S08]  /*1050*/  DFMA R8, R8, R8, R8 ;  /* 0x000000080808722b */ /* 0x000fd00000000008 */
[----:B------:R-:W-:-:S08]  /*1060*/  DFMA R8, R2, R8, R2 ;  /* 0x000000080208722b */ /* 0x000fd00000000002 */
[----:B------:R-:W-:-:S08]  /*1070*/  DFMA R2, -R28, R8, 1 ;  /* 0x3ff000001c02742b */ /* 0x000fd00000000108 */
[----:B------:R-:W-:-:S08]  /*1080*/  DFMA R2, R8, R2, R8 ;  /* 0x000000020802722b */ /* 0x000fd00000000008 */
[----:B--2---:R-:W-:Y:S01]  /*1090*/  DMUL R8, R4, R2 ;  /* 0x0000000204087228 */ /* 0x004fe20000000000 */
[----:B------:R-:W-:-:S07]  /*10a0*/  FSETP.GEU.AND P2, PT, |R5|, 6.5827683646048100446e-37, PT ;  /* 0x036000000500780b */ /* 0x000fce0003f4e200 */
[----:B------:R-:W-:-:S08]  /*10b0*/  DFMA R10, -R28, R8, R4 ;  /* 0x000000081c0a722b */ /* 0x000fd00000000104 */
[----:B------:R-:W-:-:S10]  /*10c0*/  DFMA R2, R2, R10, R8 ;  /* 0x0000000a0202722b */ /* 0x000fd40000000008 */
[----:B------:R-:W-:-:S05]  /*10d0*/  FFMA R0, RZ, R29, R3 ;  /* 0x0000001dff007223 */ /* 0x000fca0000000003 */
[----:B------:R-:W-:-:S13]  /*10e0*/  FSETP.GT.AND P0, PT, |R0|, 1.469367938527859385e-39, PT ;  /* 0x001000000000780b */ /* 0x000fda0003f04200 */
[----:B------:R-:W-:Y:S05]  /*10f0*/  @P0 BRA P2, `(.L_x_20) ;  /* 0x0000000000180947 */ /* 0x000fea0001000000 */
[----:B------:R-:W-:Y:S01]  /*1100*/  IMAD.MOV.U32 R2, RZ, RZ, R4 ;  /* 0x000000ffff027224 */ /* 0x000fe200078e0004 */
[----:B------:R-:W-:Y:S01]  /*1110*/  MOV R9, R29 ;  /* 0x0000001d00097202 */ /* 0x000fe20000000f00 */
[----:B------:R-:W-:Y:S01]  /*1120*/  IMAD.MOV.U32 R3, RZ, RZ, R5 ;  /* 0x000000ffff037224 */ /* 0x000fe200078e0005 */
[----:B------:R-:W-:Y:S01]  /*1130*/  MOV R0, 0x1160 ;  /* 0x0000116000007802 */ /* 0x000fe20000000f00 */
[----:B------:R-:W-:-:S07]  /*1140*/  IMAD.MOV.U32 R8, RZ, RZ, R28 ;  /* 0x000000ffff087224 */ /* 0x000fce00078e001c */
[----:B0-----:R-:W-:Y:S05]  /*1150*/  CALL.REL.NOINC `($__internal_0_$__cuda_sm20_div_rn_f64_full) ;  /* 0x0000000c00687944 */ /* 0x001fea0003c00000 */
.L_x_20:
[----:B------:R-:W-:Y:S05]  /*1160*/  BSYNC.RECONVERGENT B2 ;  /* 0x0000000000027941 */ /* 0x000fea0003800200 */
.L_x_19:
        /* <DEDUP_REMOVED lines=12> */
[----:B------:R-:W-:Y:S01]  /*1230*/  DFMA R4, R12, R10, R4 ;  /* 0x0000000a0c04722b */ /* 0x000fe20000000004 */
[----:B------:R-:W-:Y:S02]  /*1240*/  IMAD.MOV.U32 R12, RZ, RZ, R2 ;  /* 0x000000ffff0c7224 */ /* 0x000fe400078e0002 */
[----:B------:R-:W-:-:S07]  /*1250*/  IMAD.MOV.U32 R13, RZ, RZ, R3 ;  /* 0x000000ffff0d7224 */ /* 0x000fce00078e0003 */
[----:B------:R-:W-:-:S05]  /*1260*/  FFMA R0, RZ, R29, R5 ;  /* 0x0000001dff007223 */ /* 0x000fca0000000005 */
[----:B------:R-:W-:-:S13]  /*1270*/  FSETP.GT.AND P0, PT, |R0|, 1.469367938527859385e-39, PT ;  /* 0x001000000000780b */ /* 0x000fda0003f04200 */
[----:B------:R-:W-:Y:S05]  /*1280*/  @P0 BRA P2, `(.L_x_21) ;  /* 0x0000000000200947 */ /* 0x000fea0001000000 */
[----:B------:R-:W-:Y:S01]  /*1290*/  IMAD.MOV.U32 R2, RZ, RZ, R8 ;  /* 0x000000ffff027224 */ /* 0x000fe200078e0008 */
[----:B------:R-:W-:Y:S01]  /*12a0*/  MOV R0, 0x12f0 ;  /* 0x000012f000007802 */ /* 0x000fe20000000f00 */
[----:B------:R-:W-:Y:S01]  /*12b0*/  IMAD.MOV.U32 R3, RZ, RZ, R9 ;  /* 0x000000ffff037224 */ /* 0x000fe200078e0009 */
[----:B------:R-:W-:Y:S01]  /*12c0*/  MOV R9, R29 ;  /* 0x0000001d00097202 */ /* 0x000fe20000000f00 */
[----:B------:R-:W-:-:S07]  /*12d0*/  IMAD.MOV.U32 R8, RZ, RZ, R28 ;  /* 0x000000ffff087224 */ /* 0x000fce00078e001c */
[----:B0-----:R-:W-:Y:S05]  /*12e0*/  CALL.REL.NOINC `($__internal_0_$__cuda_sm20_div_rn_f64_full) ;  /* 0x0000000c00047944 */ /* 0x001fea0003c00000 */
[----:B------:R-:W-:Y:S02]  /*12f0*/  IMAD.MOV.U32 R4, RZ, RZ, R2 ;  /* 0x000000ffff047224 */ /* 0x000fe400078e0002 */
[----:B------:R-:W-:-:S07]  /*1300*/  IMAD.MOV.U32 R5, RZ, RZ, R3 ;  /* 0x000000ffff057224 */ /* 0x000fce00078e0003 */
.L_x_21:
[----:B------:R-:W-:Y:S05]  /*1310*/  BSYNC.RECONVERGENT B2 ;  /* 0x0000000000027941 */ /* 0x000fea0003800200 */
.L_x_18:
[----:B------:R-:W-:Y:S05]  /*1320*/  BSYNC.RECONVERGENT B1 ;  /* 0x0000000000017941 */ /* 0x000fea0003800200 */
.L_x_17:
[----:B------:R-:W2:Y:S01]  /*1330*/  LDG.E.64 R2, desc[UR4][R34.64] ;  /* 0x0000000422027981 */ /* 0x000ea2000c1e1b00 */
[----:B------:R-:W1:Y:S08]  /*1340*/  LDC.64 R18, c[0x0][0x3d0] ;  /* 0x0000f400ff127b82 */ /* 0x000e700000000a00 */
[----:B------:R-:W0:Y:S01]  /*1350*/  LDC.64 R10, c[0x0][0x3d8] ;  /* 0x0000f600ff0a7b82 */ /* 0x000e220000000a00 */
[----:B-1----:R-:W-:Y:S01]  /*1360*/  IMAD.WIDE R18, R7, 0x8, R18 ;  /* 0x0000000807127825 */ /* 0x002fe200078e0212 */
[----:B--2---:R-:W-:-:S03]  /*1370*/  DADD R2, R16, -R2 ;  /* 0x0000000010027229 */ /* 0x004fc60000000802 */
[----:B0-----:R-:W-:-:S05]  /*1380*/  IMAD.WIDE R16, R7, 0x8, R10 ;  /* 0x0000000807107825 */ /* 0x001fca00078e020a */
[C---:B------:R-:W-:Y:S02]  /*1390*/  DMUL R8, R2.reuse, R12 ;  /* 0x0000000c02087228 */ /* 0x040fe40000000000 */
[----:B------:R-:W-:-:S05]  /*13a0*/  DMUL R4, R2, R4 ;  /* 0x0000000402047228 */ /* 0x000fca0000000000 */
[----:B------:R0:W-:Y:S04]  /*13b0*/  STG.E.64 desc[UR4][R18.64], R8 ;  /* 0x0000000812007986 */ /* 0x0001e8000c101b04 */
[----:B------:R0:W-:Y:S04]  /*13c0*/  STG.E.64 desc[UR4][R16.64], R4 ;  /* 0x0000000410007986 */ /* 0x0001e8000c101b04 */
[----:B------:R-:W2:Y:S01]  /*13d0*/  LDG.E.64 R2, desc[UR4][R34.64+0x8] ;  /* 0x0000080422027981 */ /* 0x000ea2000c1e1b00 */
[----:B------:R-:W-:Y:S01]  /*13e0*/  BSSY.RECONVERGENT B1, `(.L_x_22) ;  /* 0x000003b000017945 */ /* 0x000fe20003800200 */
[----:B------:R-:W-:Y:S01]  /*13f0*/  CS2R R12, SRZ ;  /* 0x00000000000c7805 */ /* 0x000fe2000001ff00 */
[----:B--2---:R-:W-:-:S08]  /*1400*/  DADD R2, R24, R2 ;  /* 0x0000000018027229 */ /* 0x004fd00000000002 */
[----:B------:R-:W-:Y:S01]  /*1410*/  DFMA R14, R14, R26, R2 ;  /* 0x0000001a0e0e722b */ /* 0x000fe20000000002 */
[----:B------:R-:W-:-:S06]  /*1420*/  CS2R R2, SRZ ;  /* 0x0000000000027805 */ /* 0x000fcc000001ff00 */
[----:B------:R0:W-:Y:S01]  /*1430*/  STG.E.64 desc[UR4][R32.64+0x8], R14 ;  /* 0x0000080e20007986 */ /* 0x0001e2000c101b04 */
[----:B------:R-:W-:Y:S05]  /*1440*/  @!P1 BRA `(.L_x_23) ;  /* 0x0000000000d09947 */ /* 0x000fea0003800000 */
[----:B0-----:R-:W2:Y:S01]  /*1450*/  LDG.E.64 R4, desc[UR4][R22.64] ;  /* 0x0000000416047981 */ /* 0x001ea2000c1e1b00 */
[----:B------:R-:W0:Y:S01]  /*1460*/  MUFU.RCP64H R3, R29 ;  /* 0x0000001d00037308 */ /* 0x000e220000001800 */
[----:B------:R-:W-:Y:S01]  /*1470*/  IMAD.MOV.U32 R2, RZ, RZ, 0x1 ;  /* 0x00000001ff027424 */ /* 0x000fe200078e00ff */
[----:B------:R-:W-:Y:S05]  /*1480*/  BSSY.RECONVERGENT B2, `(.L_x_24) ;  /* 0x0000013000027945 */ /* 0x000fea0003800200 */
[----:B0-----:R-:W-:-:S08]  /*1490*/  DFMA R6, -R28, R2, 1 ;  /* 0x3ff000001c06742b */ /* 0x001fd00000000102 */
        /* <DEDUP_REMOVED lines=16> */
[----:B------:R-:W-:Y:S05]  /*15a0*/  CALL.REL.NOINC `($__internal_0_$__cuda_sm20_div_rn_f64_full) ;  /* 0x0000000800547944 */ /* 0x000fea0003c00000 */
.L_x_25:
[----:B------:R-:W-:Y:S05]  /*15b0*/  BSYNC.RECONVERGENT B2 ;  /* 0x0000000000027941 */ /* 0x000fea0003800200 */
.L_x_24:
[----:B------:R-:W2:Y:S01]  /*15c0*/  LDG.E.64 R6, desc[UR4][R20.64] ;  /* 0x0000000414067981 */ /* 0x000ea2000c1e1b00 */
[----:B------:R-:W0:Y:S01]  /*15d0*/  MUFU.RCP64H R5, R29 ;  /* 0x0000001d00057308 */ /* 0x000e220000001800 */
[----:B------:R-:W-:Y:S01]  /*15e0*/  IMAD.MOV.U32 R4, RZ, RZ, 0x1 ;  /* 0x00000001ff047424 */ /* 0x000fe200078e00ff */
[----:B------:R-:W-:Y:S01]  /*15f0*/  BSSY.RECONVERGENT B2, `(.L_x_26) ;  /* 0x0000017000027945 */ /* 0x000fe20003800200 */
[----:B------:R-:W-:Y:S02]  /*1600*/  IMAD.MOV.U32 R12, RZ, RZ, R2 ;  /* 0x000000ffff0c7224 */ /* 0x000fe400078e0002 */
[----:B------:R-:W-:Y:S02]  /*1610*/  IMAD.MOV.U32 R13, RZ, RZ, R3 ;  /* 0x000000ffff0d7224 */ /* 0x000fe400078e0003 */
        /* <DEDUP_REMOVED lines=18> */
[----:B------:R-:W-:Y:S02]  /*1740*/  IMAD.MOV.U32 R4, RZ, RZ, R2 ;  /* 0x000000ffff047224 */ /* 0x000fe400078e0002 */
[----:B------:R-:W-:-:S07]  /*1750*/  IMAD.MOV.U32 R5, RZ, RZ, R3 ;  /* 0x000000ffff057224 */ /* 0x000fce00078e0003 */
.L_x_27:
[----:B------:R-:W-:Y:S05]  /*1760*/  BSYNC.RECONVERGENT B2 ;  /* 0x0000000000027941 */ /* 0x000fea0003800200 */
.L_x_26:
[----:B------:R-:W-:Y:S01]  /*1770*/  IMAD.MOV.U32 R2, RZ, RZ, R4 ;  /* 0x000000ffff027224 */ /* 0x000fe200078e0004 */
[----:B------:R-:W-:-:S07]  /*1780*/  MOV R3, R5 ;  /* 0x0000000500037202 */ /* 0x000fce0000000f00 */
.L_x_23:
[----:B------:R-:W-:Y:S05]  /*1790*/  BSYNC.RECONVERGENT B1 ;  /* 0x0000000000017941 */ /* 0x000fea0003800200 */
.L_x_22:
[----:B0-----:R-:W2:Y:S02]  /*17a0*/  LDG.E.64 R4, desc[UR4][R34.64+0x8] ;  /* 0x0000080422047981 */ /* 0x001ea4000c1e1b00 */
[----:B--2---:R-:W-:-:S08]  /*17b0*/  DADD R4, R14, -R4 ;  /* 0x000000000e047229 */ /* 0x004fd00000000804 */
        /* <DEDUP_REMOVED lines=12> */
[----:B------:R-:W2:Y:S01]  /*1880*/  LDG.E.64 R22, desc[UR4][R22.64] ;  /* 0x0000000416167981 */ /* 0x000ea2000c1e1b00 */
[----:B0-----:R-:W0:Y:S01]  /*1890*/  MUFU.RCP64H R3, R29 ;  /* 0x0000001d00037308 */ /* 0x001e220000001800 */
        /* <DEDUP_REMOVED lines=15> */
[----:B------:R-:W-:Y:S01]  /*1990*/  MOV R0, 0x19e0 ;  /* 0x000019e000007802 */ /* 0x000fe20000000f00 */
[----:B------:R-:W-:Y:S02]  /*19a0*/  IMAD.MOV.U32 R3, RZ, RZ, R23 ;  /* 0x000000ffff037224 */ /* 0x000fe400078e0017 */
[----:B------:R-:W-:Y:S02]  /*19b0*/  IMAD.MOV.U32 R8, RZ, RZ, R28 ;  /* 0x000000ffff087224 */ /* 0x000fe400078e001c */
[----:B------:R-:W-:-:S07]  /*19c0*/  IMAD.MOV.U32 R9, RZ, RZ, R29 ;  /* 0x000000ffff097224 */ /* 0x000fce00078e001d */
[----:B------:R-:W-:Y:S05]  /*19d0*/  CALL.REL.NOINC `($__internal_0_$__cuda_sm20_div_rn_f64_full) ;  /* 0x0000000400487944 */ /* 0x000fea0003c00000 */
.L_x_31:
[----:B------:R-:W-:Y:S05]  /*19e0*/  BSYNC.RECONVERGENT B2 ;  /* 0x0000000000027941 */ /* 0x000fea0003800200 */
.L_x_30:
[----:B------:R-:W2:Y:S01]  /*19f0*/  LDG.E.64 R20, desc[UR4][R20.64] ;  /* 0x0000000414147981 */ /* 0x000ea2000c1e1b00 */
[----:B------:R-:W0:Y:S01]  /*1a00*/  MUFU.RCP64H R5, R29 ;  /* 0x0000001d00057308 */ /* 0x000e220000001800 */
[----:B------:R-:W-:Y:S01]  /*1a10*/  MOV R4, 0x1 ;  /* 0x0000000100047802 */ /* 0x000fe20000000f00 */
        /* <DEDUP_REMOVED lines=23> */
.L_x_32:
[----:B------:R-:W-:Y:S05]  /*1b90*/  BSYNC.RECONVERGENT B2 ;  /* 0x0000000000027941 */ /* 0x000fea0003800200 */
.L_x_29:
[----:B------:R-:W-:Y:S05]  /*1ba0*/  BSYNC.RECONVERGENT B1 ;  /* 0x0000000000017941 */ /* 0x000fea0003800200 */
.L_x_28:
[----:B------:R-:W0:Y:S02]  /*1bb0*/  LDG.E.64 R34, desc[UR4][R34.64+0x10] ;  /* 0x0000100422227981 */ /* 0x000e24000c1e1b00 */
[----:B0-----:R-:W-:-:S08]  /*1bc0*/  DADD R26, R26, -R34 ;  /* 0x000000001a1a7229 */ /* 0x001fd00000000822 */
[C---:B------:R-:W-:Y:S02]  /*1bd0*/  DMUL R12, R26.reuse, R12 ;  /* 0x0000000c1a0c7228 */ /* 0x040fe40000000000 */
[----:B------:R-:W-:-:S05]  /*1be0*/  DMUL R4, R26, R4 ;  /* 0x000000041a047228 */ /* 0x000fca0000000000 */
[----:B------:R-:W-:Y:S04]  /*1bf0*/  STG.E.64 desc[UR4][R18.64+0x10], R12 ;  /* 0x0000100c12007986 */ /* 0x000fe8000c101b04 */
[----:B------:R-:W-:Y:S01]  /*1c00*/  STG.E.64 desc[UR4][R16.64+0x10], R4 ;  /* 0x0000100410007986 */ /* 0x000fe2000c101b04 */
[----:B------:R-:W-:Y:S05]  /*1c10*/  EXIT ;  /* 0x000000000000794d */ /* 0x000fea0003800000 */
.L_x_16:
[----:B------:R-:W0:Y:S01]  /*1c20*/  LDC.64 R4, c[0x0][0x3d0] ;  /* 0x0000f400ff047b82 */ /* 0x000e220000000a00 */
[----:B------:R-:W-:-:S08]  /*1c30*/  DADD R12, R24, R12 ;  /* 0x00000000180c7229 */ /* 0x000fd0000000000c */
[----:B------:R-:W-:Y:S02]  /*1c40*/  DFMA R16, R16, R26, R12 ;  /* 0x0000001a1010722b */ /* 0x000fe4000000000c */
[----:B------:R-:W1:Y:S05]  /*1c50*/  LDC.64 R12, c[0x0][0x3d8] ;  /* 0x0000f600ff0c7b82 */ /* 0x000e6a0000000a00 */
[----:B------:R-:W-:Y:S04]  /*1c60*/  STG.E.64 desc[UR4][R32.64], R16 ;  /* 0x0000001020007986 */ /* 0x000fe8000c101b04 */
[----:B------:R-:W2:Y:S01]  /*1c70*/  LDG.E.64 R8, desc[UR4][R22.64] ;  /* 0x0000000416087981 */ /* 0x000ea2000c1e1b00 */
[----:B0-----:R-:W-:-:S05]  /*1c80*/  IMAD.WIDE R4, R7, 0x8, R4 ;  /* 0x0000000807047825 */ /* 0x001fca00078e0204 */
[----:B------:R-:W3:Y:S01]  /*1c90*/  LDG.E.64 R10, desc[UR4][R4.64] ;  /* 0x00000004040a7981 */ /* 0x000ee2000c1e1b00 */
[----:B-1----:R-:W-:Y:S01]  /*1ca0*/  IMAD.WIDE R6, R7, 0x8, R12 ;  /* 0x0000000807067825 */ /* 0x002fe200078e020c */
[----:B---3--:R-:W-:-:S08]  /*1cb0*/  DMUL R10, R10, R26 ;  /* 0x0000001a0a0a7228 */ /* 0x008fd00000000000 */
[----:B--2---:R-:W-:-:S07]  /*1cc0*/  DFMA R8, R2, R8, R10 ;  /* 0x000000080208722b */ /* 0x004fce000000000a */
[----:B------:R0:W-:Y:S04]  /*1cd0*/  STG.E.64 desc[UR4][R4.64], R8 ;  /* 0x0000000804007986 */ /* 0x0001e8000c101b04 */
[----:B------:R-:W2:Y:S04]  /*1ce0*/  LDG.E.64 R12, desc[UR4][R6.64] ;  /* 0x00000004060c7981 */ /* 0x000ea8000c1e1b00 */
[----:B------:R-:W3:Y:S01]  /*1cf0*/  LDG.E.64 R10, desc[UR4][R20.64] ;  /* 0x00000004140a7981 */ /* 0x000ee2000c1e1b00 */
[----:B--2---:R-:W-:-:S08]  /*1d00*/  DMUL R12, R12, R26 ;  /* 0x0000001a0c0c7228 */ /* 0x004fd00000000000 */
[----:B---3--:R-:W-:-:S07]  /*1d10*/  DFMA R10, R2, R10, R12 ;  /* 0x0000000a020a722b */ /* 0x008fce000000000c */
[----:B------:R1:W-:Y:S04]  /*1d20*/  STG.E.64 desc[UR4][R6.64], R10 ;  /* 0x0000000a06007986 */ /* 0x0003e8000c101b04 */
[----:B------:R-:W2:Y:S02]  /*1d30*/  LDG.E.64 R12, desc[UR4][R34.64+0x8] ;  /* 0x00000804220c7981 */ /* 0x000ea4000c1e1b00 */
[----:B--2---:R-:W-:-:S08]  /*1d40*/  DADD R12, R24, R12 ;  /* 0x00000000180c7229 */ /* 0x004fd0000000000c */
[----:B------:R-:W-:-:S07]  /*1d50*/  DFMA R12, R14, R26, R12 ;  /* 0x0000001a0e0c722b */ /* 0x000fce000000000c */
[----:B------:R2:W-:Y:S04]  /*1d60*/  STG.E.64 desc[UR4][R32.64+0x8], R12 ;  /* 0x0000080c20007986 */ /* 0x0005e8000c101b04 */
[----:B------:R-:W3:Y:S04]  /*1d70*/  LDG.E.64 R14, desc[UR4][R4.64+0x8] ;  /* 0x00000804040e7981 */ /* 0x000ee8000c1e1b00 */
[----:B0-----:R-:W4:Y:S01]  /*1d80*/  LDG.E.64 R8, desc[UR4][R22.64] ;  /* 0x0000000416087981 */ /* 0x001f22000c1e1b00 */
[----:B---3--:R-:W-:-:S08]  /*1d90*/  DMUL R14, R14, R26 ;  /* 0x0000001a0e0e7228 */ /* 0x008fd00000000000 */
[----:B----4-:R-:W-:-:S07]  /*1da0*/  DFMA R8, R2, R8, R14 ;  /* 0x000000080208722b */ /* 0x010fce000000000e */
[----:B------:R0:W-:Y:S04]  /*1db0*/  STG.E.64 desc[UR4][R4.64+0x8], R8 ;  /* 0x0000080804007986 */ /* 0x0001e8000c101b04 */
[----:B------:R-:W3:Y:S04]  /*1dc0*/  LDG.E.64 R14, desc[UR4][R6.64+0x8] ;  /* 0x00000804060e7981 */ /* 0x000ee8000c1e1b00 */
[----:B-1----:R-:W4:Y:S01]  /*1dd0*/  LDG.E.64 R10, desc[UR4][R20.64] ;  /* 0x00000004140a7981 */ /* 0x002f22000c1e1b00 */
[----:B---3--:R-:W-:-:S08]  /*1de0*/  DMUL R14, R14, R26 ;  /* 0x0000001a0e0e7228 */ /* 0x008fd00000000000 */
[----:B----4-:R-:W-:-:S07]  /*1df0*/  DFMA R10, R2, R10, R14 ;  /* 0x0000000a020a722b */ /* 0x010fce000000000e */
[----:B------:R-:W-:Y:S04]  /*1e00*/  STG.E.64 desc[UR4][R6.64+0x8], R10 ;  /* 0x0000080a06007986 */ /* 0x000fe8000c101b04 */
[----:B------:R-:W3:Y:S02]  /*1e10*/  LDG.E.64 R34, desc[UR4][R34.64+0x10] ;  /* 0x0000100422227981 */ /* 0x000ee4000c1e1b00 */
[----:B---3--:R-:W-:-:S08]  /*1e20*/  DADD R24, R24, R34 ;  /* 0x0000000018187229 */ /* 0x008fd00000000022 */
[----:B------:R-:W-:-:S07]  /*1e30*/  DFMA R24, R30, R26, R24 ;  /* 0x0000001a1e18722b */ /* 0x000fce0000000018 */
[----:B------:R-:W-:Y:S04]  /*1e40*/  STG.E.64 desc[UR4][R32.64+0x10], R24 ;  /* 0x0000101820007986 */ /* 0x000fe8000c101b04 */
[----:B--2---:R-:W2:Y:S04]  /*1e50*/  LDG.E.64 R12, desc[UR4][R4.64+0x10] ;  /* 0x00001004040c7981 */ /* 0x004ea8000c1e1b00 */
[----:B------:R-:W3:Y:S01]  /*1e60*/  LDG.E.64 R22, desc[UR4][R22.64] ;  /* 0x0000000416167981 */ /* 0x000ee2000c1e1b00 */
[----:B--2---:R-:W-:-:S08]  /*1e70*/  DMUL R12, R12, R26 ;  /* 0x0000001a0c0c7228 */ /* 0x004fd00000000000 */
[----:B---3--:R-:W-:-:S07]  /*1e80*/  DFMA R12, R2, R22, R12 ;  /* 0x00000016020c722b */ /* 0x008fce000000000c */
[----:B------:R-:W-:Y:S04]  /*1e90*/  STG.E.64 desc[UR4][R4.64+0x10], R12 ;  /* 0x0000100c04007986 */ /* 0x000fe8000c101b04 */
[----:B0-----:R-:W2:Y:S04]  /*1ea0*/  LDG.E.64 R8, desc[UR4][R6.64+0x10] ;  /* 0x0000100406087981 */ /* 0x001ea8000c1e1b00 */
[----:B------:R-:W3:Y:S01]  /*1eb0*/  LDG.E.64 R20, desc[UR4][R20.64] ;  /* 0x0000000414147981 */ /* 0x000ee2000c1e1b00 */
[----:B--2---:R-:W-:-:S08]  /*1ec0*/  DMUL R8, R8, R26 ;  /* 0x0000001a08087228 */ /* 0x004fd00000000000 */
[----:B---3--:R-:W-:-:S07]  /*1ed0*/  DFMA R8, R2, R20, R8 ;  /* 0x000000140208722b */ /* 0x008fce0000000008 */
[----:B------:R-:W-:Y:S01]  /*1ee0*/  STG.E.64 desc[UR4][R6.64+0x10], R8 ;  /* 0x0000100806007986 */ /* 0x000fe2000c101b04 */
[----:B------:R-:W-:Y:S05]  /*1ef0*/  EXIT ;  /* 0x000000000000794d */ /* 0x000fea0003800000 */
        .weak           $__internal_0_$__cuda_sm20_div_rn_f64_full
        .type           $__internal_0_$__cuda_sm20_div_rn_f64_full,@function
        .size           $__internal_0_$__cuda_sm20_div_rn_f64_full,(.L_x_39 - $__internal_0_$__cuda_sm20_div_rn_f64_full)
$__internal_0_$__cuda_sm20_div_rn_f64_full:
[C---:B------:R-:W-:Y:S01]  /*1f00*/  FSETP.GEU.AND P0, PT, |R9|.reuse, 1.469367938527859385e-39, PT ;  /* 0x001000000900780b */ /* 0x040fe20003f0e200 */
[----:B------:R-:W-:Y:S01]  /*1f10*/  IMAD.MOV.U32 R39, RZ, RZ, R3 ;  /* 0x000000ffff277224 */ /* 0x000fe200078e0003 */
[----:B------:R-:W-:Y:S01]  /*1f20*/  LOP3.LUT R10, R9, 0x800fffff, RZ, 0xc0, !PT ;  /* 0x800fffff090a7812 */ /* 0x000fe200078ec0ff */
[----:B------:R-:W-:Y:S01]  /*1f30*/  IMAD.MOV.U32 R38, RZ, RZ, R2 ;  /* 0x000000ffff267224 */ /* 0x000fe200078e0002 */
[----:B------:R-:W-:Y:S01]  /*1f40*/  MOV R36, 0x1 ;  /* 0x0000000100247802 */ /* 0x000fe20000000f00 */
[----:B------:R-:W-:Y:S01]  /*1f50*/  BSSY.RECONVERGENT B0, `(.L_x_33) ;  /* 0x0000059000007945 */ /* 0x000fe20003800200 */
[----:B------:R-:W-:Y:S01]  /*1f60*/  LOP3.LUT R11, R10, 0x3ff00000, RZ, 0xfc, !PT ;  /* 0x3ff000000a0b7812 */ /* 0x000fe200078efcff */
[----:B------:R-:W-:Y:S01]  /*1f70*/  IMAD.MOV.U32 R10, RZ, RZ, R8 ;  /* 0x000000ffff0a7224 */ /* 0x000fe200078e0008 */
[C---:B------:R-:W-:Y:S02]  /*1f80*/  FSETP.GEU.AND P3, PT, |R39|.reuse, 1.469367938527859385e-39, PT ;  /* 0x001000002700780b */ /* 0x040fe40003f6e200 */
[----:B------:R-:W-:-:S02]  /*1f90*/  LOP3.LUT R2, R39, 0x7ff00000, RZ, 0xc0, !PT ;  /* 0x7ff0000027027812 */ /* 0x000fc400078ec0ff */
[----:B------:R-:W-:Y:S01]  /*1fa0*/  LOP3.LUT R5, R9, 0x7ff00000, RZ, 0xc0, !PT ;  /* 0x7ff0000009057812 */ /* 0x000fe200078ec0ff */
[----:B------:R-:W-:-:S03]  /*1fb0*/  @!P0 DMUL R10, R8, 8.98846567431157953865e+307 ;  /* 0x7fe00000080a8828 */ /* 0x000fc60000000000 */
[----:B------:R-:W-:-:S03]  /*1fc0*/  ISETP.GE.U32.AND P2, PT, R2, R5, PT ;  /* 0x000000050200720c */ /* 0x000fc60003f46070 */
[----:B------:R-:W0:Y:S02]  /*1fd0*/  MUFU.RCP64H R37, R11 ;  /* 0x0000000b00257308 */ /* 0x000e240000001800 */
[----:B------:R-:W-:Y:S01]  /*1fe0*/  @!P3 LOP3.LUT R3, R9, 0x7ff00000, RZ, 0xc0, !PT ;  /* 0x7ff000000903b812 */ /* 0x000fe200078ec0ff */
[----:B------:R-:W-:Y:S01]  /*1ff0*/  @!P3 IMAD.MOV.U32 R42, RZ, RZ, RZ ;  /* 0x000000ffff2ab224 */ /* 0x000fe200078e00ff */
[----:B------:R-:W-:Y:S02]  /*2000*/  @!P0 LOP3.LUT R5, R11, 0x7ff00000, RZ, 0xc0, !PT ;  /* 0x7ff000000b058812 */ /* 0x000fe400078ec0ff */
[----:B------:R-:W-:Y:S01]  /*2010*/  @!P3 ISETP.GE.U32.AND P4, PT, R2, R3, PT ;  /* 0x000000030200b20c */ /* 0x000fe20003f86070 */
[----:B------:R-:W-:-:S05]  /*2020*/  IMAD.MOV.U32 R3, RZ, RZ, 0x1ca00000 ;  /* 0x1ca00000ff037424 */ /* 0x000fca00078e00ff */
[C---:B------:R-:W-:Y:S02]  /*2030*/  @!P3 SEL R6, R3.reuse, 0x63400000, !P4 ;  /* 0x634000000306b807 */ /* 0x040fe40006000000 */
[----:B------:R-:W-:Y:S02]  /*2040*/  SEL R4, R3, 0x63400000, !P2 ;  /* 0x6340000003047807 */ /* 0x000fe40005000000 */
[----:B------:R-:W-:Y:S01]  /*2050*/  @!P3 LOP3.LUT R6, R6, 0x80000000, R39, 0xf8, !PT ;  /* 0x800000000606b812 */ /* 0x000fe200078ef827 */
[----:B0-----:R-:W-:-:S03]  /*2060*/  DFMA R40, R36, -R10, 1 ;  /* 0x3ff000002428742b */ /* 0x001fc6000000080a */
[----:B------:R-:W-:-:S05]  /*2070*/  @!P3 LOP3.LUT R43, R6, 0x100000, RZ, 0xfc, !PT ;  /* 0x00100000062bb812 */ /* 0x000fca00078efcff */
[----:B------:R-:W-:-:S08]  /*2080*/  DFMA R40, R40, R40, R40 ;  /* 0x000000282828722b */ /* 0x000fd00000000028 */
[----:B------:R-:W-:Y:S01]  /*2090*/  DFMA R36, R36, R40, R36 ;  /* 0x000000282424722b */ /* 0x000fe20000000024 */
[----:B------:R-:W-:Y:S01]  /*20a0*/  LOP3.LUT R41, R4, 0x800fffff, R39, 0xf8, !PT ;  /* 0x800fffff04297812 */ /* 0x000fe200078ef827 */
[----:B------:R-:W-:Y:S02]  /*20b0*/  IMAD.MOV.U32 R40, RZ, RZ, R38 ;  /* 0x000000ffff287224 */ /* 0x000fe400078e0026 */
[----:B------:R-:W-:-:S04]  /*20c0*/  IMAD.MOV.U32 R4, RZ, RZ, R2 ;  /* 0x000000ffff047224 */ /* 0x000fc800078e0002 */
[----:B------:R-:W-:Y:S02]  /*20d0*/  DFMA R44, R36, -R10, 1 ;  /* 0x3ff00000242c742b */ /* 0x000fe4000000080a */
[----:B------:R-:W-:-:S06]  /*20e0*/  @!P3 DFMA R40, R40, 2, -R42 ;  /* 0x400000002828b82b */ /* 0x000fcc000000082a */
[----:B------:R-:W-:-:S04]  /*20f0*/  DFMA R44, R36, R44, R36 ;  /* 0x0000002c242c722b */ /* 0x000fc80000000024 */
[----:B------:R-:W-:-:S04]  /*2100*/  @!P3 LOP3.LUT R4, R41, 0x7ff00000, RZ, 0xc0, !PT ;  /* 0x7ff000002904b812 */ /* 0x000fc800078ec0ff */
[----:B------:R-:W-:Y:S01]  /*2110*/  DMUL R42, R44, R40 ;  /* 0x000000282c2a7228 */ /* 0x000fe20000000000 */
[----:B------:R-:W-:-:S05]  /*2120*/  VIADD R6, R4, 0xffffffff ;  /* 0xffffffff04067836 */ /* 0x000fca0000000000 */
[----:B------:R-:W-:Y:S02]  /*2130*/  ISETP.GT.U32.AND P0, PT, R6, 0x7feffffe, PT ;  /* 0x7feffffe0600780c */ /* 0x000fe40003f04070 */
[----:B------:R-:W-:Y:S01]  /*2140*/  IADD3 R6, PT, PT, R5, -0x1, RZ ;  /* 0xffffffff05067810 */ /* 0x000fe20007ffe0ff */
[----:B------:R-:W-:-:S03]  /*2150*/  DFMA R36, R42, -R10, R40 ;  /* 0x8000000a2a24722b */ /* 0x000fc60000000028 */
[----:B------:R-:W-:-:S05]  /*2160*/  ISETP.GT.U32.OR P0, PT, R6, 0x7feffffe, P0 ;  /* 0x7feffffe0600780c */ /* 0x000fca0000704470 */
[----:B------:R-:W-:-:S08]  /*2170*/  DFMA R36, R44, R36, R42 ;  /* 0x000000242c24722b */ /* 0x000fd0000000002a */
[----:B------:R-:W-:Y:S05]  /*2180*/  @P0 BRA `(.L_x_34) ;  /* 0x0000000000740947 */ /* 0x000fea0003800000 */
[----:B------:R-:W-:-:S04]  /*2190*/  LOP3.LUT R5, R9, 0x7ff00000, RZ, 0xc0, !PT ;  /* 0x7ff0000009057812 */ /* 0x000fc800078ec0ff */
[CC--:B------:R-:W-:Y:S02]  /*21a0*/  VIADDMNMX R4, R2.reuse, -R5.reuse, 0xb9600000, !PT ;  /* 0xb960000002047446 */ /* 0x0c0fe40007800905 */
[----:B------:R-:W-:Y:S02]  /*21b0*/  ISETP.GE.U32.AND P0, PT, R2, R5, PT ;  /* 0x000000050200720c */ /* 0x000fe40003f06070 */
[----:B------:R-:W-:Y:S02]  /*21c0*/  VIMNMX R4, PT, PT, R4, 0x46a00000, PT ;  /* 0x46a0000004047848 */ /* 0x000fe40003fe0100 */
[----:B------:R-:W-:-:S05]  /*21d0*/  SEL R3, R3, 0x63400000, !P0 ;  /* 0x6340000003037807 */ /* 0x000fca0004000000 */
[----:B------:R-:W-:Y:S02]  /*21e0*/  IMAD.IADD R3, R4, 0x1, -R3 ;  /* 0x0000000104037824 */ /* 0x000fe400078e0a03 */
[----:B------:R-:W-:Y:S02]  /*21f0*/  IMAD.MOV.U32 R4, RZ, RZ, RZ ;  /* 0x000000ffff047224 */ /* 0x000fe400078e00ff */
[----:B------:R-:W-:-:S06]  /*2200*/  VIADD R5, R3, 0x7fe00000 ;  /* 0x7fe0000003057836 */ /* 0x000fcc0000000000 */
[----:B------:R-:W-:-:S10]  /*2210*/  DMUL R42, R36, R4 ;  /* 0x00000004242a7228 */ /* 0x000fd40000000000 */
[----:B------:R-:W-:-:S13]  /*2220*/  FSETP.GTU.AND P0, PT, |R43|, 1.469367938527859385e-39, PT ;  /* 0x001000002b00780b */ /* 0x000fda0003f0c200 */
[----:B------:R-:W-:Y:S05]  /*2230*/  @P0 BRA `(.L_x_35) ;  /* 0x0000000000a80947 */ /* 0x000fea0003800000 */
[----:B------:R-:W-:-:S06]  /*2240*/  DFMA R10, R36, -R10, R40 ;  /* 0x8000000a240a722b */ /* 0x000fcc0000000028 */
[----:B------:R-:W-:-:S04]  /*2250*/  IMAD.MOV.U32 R10, RZ, RZ, RZ ;  /* 0x000000ffff0a7224 */ /* 0x000fc800078e00ff */
[C---:B------:R-:W-:Y:S02]  /*2260*/  FSETP.NEU.AND P0, PT, R11.reuse, RZ, PT ;  /* 0x000000ff0b00720b */ /* 0x040fe40003f0d000 */
[----:B------:R-:W-:-:S04]  /*2270*/  LOP3.LUT R8, R11, 0x80000000, R9, 0x48, !PT ;  /* 0x800000000b087812 */ /* 0x000fc800078e4809 */
[----:B------:R-:W-:-:S07]  /*2280*/  LOP3.LUT R11, R8, R5, RZ, 0xfc, !PT ;  /* 0x00000005080b7212 */ /* 0x000fce00078efcff */
[----:B------:R-:W-:Y:S05]  /*2290*/  @!P0 BRA `(.L_x_35) ;  /* 0x0000000000908947 */ /* 0x000fea0003800000 */
[----:B------:R-:W-:Y:S01]  /*22a0*/  IMAD.MOV R5, RZ, RZ, -R3 ;  /* 0x000000ffff057224 */ /* 0x000fe200078e0a03 */
[----:B------:R-:W-:Y:S02]  /*22b0*/  MOV R4, RZ ;  /* 0x000000ff00047202 */ /* 0x000fe40000000f00 */
[----:B------:R-:W-:-:S04]  /*22c0*/  IADD3 R3, PT, PT, -R3, -0x43300000, RZ ;  /* 0xbcd0000003037810 */ /* 0x000fc80007ffe1ff */
[----:B------:R-:W-:Y:S02]  /*22d0*/  DFMA R4, R42, -R4, R36 ;  /* 0x800000042a04722b */ /* 0x000fe40000000024 */
[----:B------:R-:W-:-:S08]  /*22e0*/  DMUL.RP R36, R36, R10 ;  /* 0x0000000a24247228 */ /* 0x000fd00000008000 */
[----:B------:R-:W-:Y:S02]  /*22f0*/  FSETP.NEU.AND P0, PT, |R5|, R3, PT ;  /* 0x000000030500720b */ /* 0x000fe40003f0d200 */
[----:B------:R-:W-:Y:S02]  /*2300*/  LOP3.LUT R8, R37, R8, RZ, 0x3c, !PT ;  /* 0x0000000825087212 */ /* 0x000fe400078e3cff */
[----:B------:R-:W-:Y:S02]  /*2310*/  FSEL R2, R36, R42, !P0 ;  /* 0x0000002a24027208 */ /* 0x000fe40004000000 */
[----:B------:R-:W-:-:S03]  /*2320*/  FSEL R3, R8, R43, !P0 ;  /* 0x0000002b08037208 */ /* 0x000fc60004000000 */
[----:B------:R-:W-:Y:S02]  /*2330*/  IMAD.MOV.U32 R42, RZ, RZ, R2 ;  /* 0x000000ffff2a7224 */ /* 0x000fe400078e0002 */
[----:B------:R-:W-:Y:S01]  /*2340*/  IMAD.MOV.U32 R43, RZ, RZ, R3 ;  /* 0x000000ffff2b7224 */ /* 0x000fe200078e0003 */
[----:B------:R-:W-:Y:S06]  /*2350*/  BRA `(.L_x_35) ;  /* 0x0000000000607947 */ /* 0x000fec0003800000 */
.L_x_34:
[----:B------:R-:W-:-:S14]  /*2360*/  DSETP.NAN.AND P0, PT, R38, R38, PT ;  /* 0x000000262600722a */ /* 0x000fdc0003f08000 */
[----:B------:R-:W-:Y:S05]  /*2370*/  @P0 BRA `(.L_x_36) ;  /* 0x00000000004c0947 */ /* 0x000fea0003800000 */
[----:B------:R-:W-:-:S14]  /*2380*/  DSETP.NAN.AND P0, PT, R8, R8, PT ;  /* 0x000000080800722a */ /* 0x000fdc0003f08000 */
[----:B------:R-:W-:Y:S05]  /*2390*/  @P0 BRA `(.L_x_37) ;  /* 0x0000000000340947 */ /* 0x000fea0003800000 */
[----:B------:R-:W-:Y:S01]  /*23a0*/  ISETP.NE.AND P0, PT, R4, R5, PT ;  /* 0x000000050400720c */ /* 0x000fe20003f05270 */
[----:B------:R-:W-:Y:S02]  /*23b0*/  IMAD.MOV.U32 R42, RZ, RZ, 0x0 ;  /* 0x00000000ff2a7424 */ /* 0x000fe400078e00ff */
[----:B------:R-:W-:-:S10]  /*23c0*/  IMAD.MOV.U32 R43, RZ, RZ, -0x80000 ;  /* 0xfff80000ff2b7424 */ /* 0x000fd400078e00ff */
[----:B------:R-:W-:Y:S05]  /*23d0*/  @!P0 BRA `(.L_x_35) ;  /* 0x0000000000408947 */ /* 0x000fea0003800000 */
[----:B------:R-:W-:Y:S02]  /*23e0*/  ISETP.NE.AND P0, PT, R4, 0x7ff00000, PT ;  /* 0x7ff000000400780c */ /* 0x000fe40003f05270 */
[----:B------:R-:W-:Y:S02]  /*23f0*/  LOP3.LUT R9, R39, 0x80000000, R9, 0x48, !PT ;  /* 0x8000000027097812 */ /* 0x000fe400078e4809 */
[----:B------:R-:W-:-:S13]  /*2400*/  ISETP.EQ.OR P0, PT, R5, RZ, !P0 ;  /* 0x000000ff0500720c */ /* 0x000fda0004702670 */
[----:B------:R-:W-:Y:S01]  /*2410*/  @P0 LOP3.LUT R2, R9, 0x7ff00000, RZ, 0xfc, !PT ;  /* 0x7ff0000009020812 */ /* 0x000fe200078efcff */
[----:B------:R-:W-:Y:S01]  /*2420*/  @!P0 IMAD.MOV.U32 R42, RZ, RZ, RZ ;  /* 0x000000ffff2a8224 */ /* 0x000fe200078e00ff */
[----:B------:R-:W-:Y:S01]  /*2430*/  @!P0 MOV R43, R9 ;  /* 0x00000009002b8202 */ /* 0x000fe20000000f00 */
[----:B------:R-:W-:Y:S02]  /*2440*/  @P0 IMAD.MOV.U32 R42, RZ, RZ, RZ ;  /* 0x000000ffff2a0224 */ /* 0x000fe400078e00ff */
[----:B------:R-:W-:Y:S01]  /*2450*/  @P0 IMAD.MOV.U32 R43, RZ, RZ, R2 ;  /* 0x000000ffff2b0224 */ /* 0x000fe200078e0002 */
[----:B------:R-:W-:Y:S06]  /*2460*/  BRA `(.L_x_35) ;  /* 0x00000000001c7947 */ /* 0x000fec0003800000 */
.L_x_37:
[----:B------:R-:W-:Y:S01]  /*2470*/  LOP3.LUT R3, R9, 0x80000, RZ, 0xfc, !PT ;  /* 0x0008000009037812 */ /* 0x000fe200078efcff */
[----:B------:R-:W-:-:S04]  /*2480*/  IMAD.MOV.U32 R42, RZ, RZ, R8 ;  /* 0x000000ffff2a7224 */ /* 0x000fc800078e0008 */
[----:B------:R-:W-:Y:S01]  /*2490*/  IMAD.MOV.U32 R43, RZ, RZ, R3 ;  /* 0x000000ffff2b7224 */ /* 0x000fe200078e0003 */
[----:B------:R-:W-:Y:S06]  /*24a0*/  BRA `(.L_x_35) ;  /* 0x00000000000c7947 */ /* 0x000fec0003800000 */
.L_x_36:
[----:B------:R-:W-:Y:S01]  /*24b0*/  LOP3.LUT R3, R39, 0x80000, RZ, 0xfc, !PT ;  /* 0x0008000027037812 */ /* 0x000fe200078efcff */
[----:B------:R-:W-:-:S03]  /*24c0*/  IMAD.MOV.U32 R42, RZ, RZ, R38 ;  /* 0x000000ffff2a7224 */ /* 0x000fc600078e0026 */
[----:B------:R-:W-:-:S07]  /*24d0*/  MOV R43, R3 ;  /* 0x00000003002b7202 */ /* 0x000fce0000000f00 */
.L_x_35:
[----:B------:R-:W-:Y:S05]  /*24e0*/  BSYNC.RECONVERGENT B0 ;  /* 0x0000000000007941 */ /* 0x000fea0003800200 */
.L_x_33:
[----:B------:R-:W-:Y:S02]  /*24f0*/  IMAD.MOV.U32 R4, RZ, RZ, R0 ;  /* 0x000000ffff047224 */ /* 0x000fe400078e0000 */
[----:B------:R-:W-:Y:S02]  /*2500*/  IMAD.MOV.U32 R5, RZ, RZ, 0x0 ;  /* 0x00000000ff057424 */ /* 0x000fe400078e00ff */
[----:B------:R-:W-:Y:S02]  /*2510*/  IMAD.MOV.U32 R2, RZ, RZ, R42 ;  /* 0x000000ffff027224 */ /* 0x000fe400078e002a */
[----:B------:R-:W-:Y:S01]  /*2520*/  IMAD.MOV.U32 R3, RZ, RZ, R43 ;  /* 0x000000ffff037224 */ /* 0x000fe200078e002b */
[----:B------:R-:W-:Y:S06]  /*2530*/  RET.REL.NODEC R4 `(_Z25_balance_deep_and_shallowiddiiPdS_S_S_S_S_S_S_) ;  /* 0xffffffd804b07950 */ /* 0x000fec0003c3ffff */
.L_x_38:
[----:B------:R-:W-:-:S00]  /*2540*/  BRA `(.L_x_38) ;  /* 0xfffffffc00fc7947 */ /* 0x000fc0000383ffff */
[----:B------:R-:W-:-:S00]  /*2550*/  NOP ;  /* 0x0000000000007918 */ /* 0x000fc00000000000 */
        /* <DEDUP_REMOVED lines=10> */
.L_x_39:


//--------------------- .nv.shared.reserved.0     --------------------------
	.section	.nv.shared.reserved.0,"aw",@nobits
	.weak		__nv_reservedSMEM_offset_0_alias
	.size		__nv_reservedSMEM_offset_0_alias, 0, 64
	.other		__nv_reservedSMEM_offset_0_alias,@"STO_CUDA_RESERVED_SHARED STV_DEFAULT"
__nv_reservedSMEM_offset_0_alias:
	.zero		0
	.zero		64


//--------------------- .nv.constant0._Z25_balance_deep_and_shallowiddiiPdS_S_S_S_S_S_S_ --------------------------
	.section	.nv.constant0._Z25_balance_deep_and_shallowiddiiPdS_S_S_S_S_S_S_,"a",@progbits
	.sectionflags	@""
	.align	4
.nv.constant0._Z25_balance_deep_and_shallowiddiiPdS_S_S_S_S_S_S_:
	.zero		992


//--------------------- SYMBOLS --------------------------

	.type		.nv.reservedSmem.offset0,@object
	.size		.nv.reservedSmem.offset0,0x4
